def gluon_tcgen05(
    a_ptr,
    b_ptr,
    c_ptr,
    M,
    N,
    K,
    stride_am,
    stride_bk,
    stride_cm,
    BLOCK_M: gl.constexpr,
    BLOCK_N: gl.constexpr,
    BLOCK_K: gl.constexpr,
    DTYPE: gl.constexpr,
    A_LAYOUT: gl.constexpr,
    B_LAYOUT: gl.constexpr,
    C_LAYOUT: gl.constexpr,
    B_SHAPE: gl.constexpr,
    TMEM_LAYOUT: gl.constexpr,
    TMEM_REG: gl.constexpr,
    TRANS_B: gl.constexpr,
    NUM_BUFFERS: gl.constexpr,
):
    a_desc = tma.make_tensor_descriptor(
        a_ptr, [M, K], [stride_am, 1], [BLOCK_M, BLOCK_K], A_LAYOUT
    )
    b_desc = tma.make_tensor_descriptor(
        b_ptr,
        [N, K] if TRANS_B else [K, N],
        [stride_bk, 1],
        B_SHAPE,
        B_LAYOUT,
    )
    c_desc = tma.make_tensor_descriptor(
        c_ptr, [M, N], [stride_cm, 1], [BLOCK_M, BLOCK_N], C_LAYOUT
    )

    a_bufs = gl.allocate_shared_memory(
        DTYPE, [NUM_BUFFERS, BLOCK_M, BLOCK_K], A_LAYOUT
    )
    b_bufs = gl.allocate_shared_memory(DTYPE, [NUM_BUFFERS] + B_SHAPE, B_LAYOUT)

    pid_m = gl.program_id(0)
    pid_n = gl.program_id(1)
    off_m = pid_m * BLOCK_M
    off_n = pid_n * BLOCK_N

    tma_bars = gl.allocate_shared_memory(
        gl.int64, [NUM_BUFFERS, 1], mbarrier.MBarrierLayout()
    )
    mma_bars = gl.allocate_shared_memory(
        gl.int64, [NUM_BUFFERS, 1], mbarrier.MBarrierLayout()
    )
    for i in gl.static_range(NUM_BUFFERS):
        mbarrier.init(tma_bars.index(i), count=1)
        mbarrier.init(mma_bars.index(i), count=1)

    acc_tmem = allocate_tensor_memory(gl.float32, [BLOCK_M, BLOCK_N], TMEM_LAYOUT)
    idx = 0
    phase = 0
    use_acc = False
    for k in range(0, K, BLOCK_K):
        a = a_bufs.index(idx)
        b = b_bufs.index(idx)
        tma_bar = tma_bars.index(idx)
        mma_bar = mma_bars.index(idx)
        mbarrier.expect(
            tma_bar, a_desc.block_type.nbytes + b_desc.block_type.nbytes
        )
        tma.async_copy_global_to_shared(a_desc, [off_m, k], tma_bar, a)
        tma.async_copy_global_to_shared(
            b_desc, [off_n, k] if TRANS_B else [k, off_n], tma_bar, b
        )
        mbarrier.wait(tma_bar, phase=phase)

        if TRANS_B:
            b = b.permute((1, 0))
        tcgen05_mma(a, b, acc_tmem, use_acc=use_acc)
        tcgen05_commit(mma_bar)
        mbarrier.wait(mma_bar, phase=phase)
        use_acc = True

        idx += 1
        if idx == NUM_BUFFERS:
            idx = 0
            phase ^= 1

    for i in gl.static_range(NUM_BUFFERS):
        mbarrier.invalidate(tma_bars.index(i))
        mbarrier.invalidate(mma_bars.index(i))

    acc = acc_tmem.load(TMEM_REG)
    c_smem = gl.allocate_shared_memory(DTYPE, [BLOCK_M, BLOCK_N], C_LAYOUT)
    c_smem.store(acc.to(DTYPE))
    fence_async_shared()
    tma.async_copy_shared_to_global(c_desc, [off_m, off_n], c_smem)
    tma.store_wait(pendings=0)

# config = {"BLOCK_K": 32, "BLOCK_M": 128, "BLOCK_N": 128, "arch": "sm_100", "dtype": "fp8e4m3", "num_buffers": 1, "num_warps": 8, "trans_b": 1}
# arch = sm_100


// ===== COMPILED SASS (sm_100a) =====

	.target	sm_100a

	.elftype	@"ET_EXEC"


//--------------------- .note.nv.tkinfo           --------------------------
	.section	.note.nv.tkinfo,"",@"SHT_NOTE"
	.sectionflags	@"SHF_NOTE_NV_TKINFO"
	.tkinfo
        /*0018*/ 	.word	0x00000081
        /*0030*/ 	.string	""
        /*0030*/ 	.string	"ptxas-blackwell"
        /*0030*/ 	.string	"Cuda compilation tools, release 12.9, V12.9.86"
        /*0030*/ 	.string	"Build cuda_12.9.r12.9/compiler.36037853_0"
        /*0030*/ 	.string	"-v  -suppress-debug-info  -lineinfo  -arch sm_100a "



//--------------------- .note.nv.cuver            --------------------------
	.section	.note.nv.cuver,"",@"SHT_NOTE"
	.sectionflags	@"SHF_NOTE_NV_CUVER"
        /*0018*/ 	.short	0x0001
        /*001a*/ 	.short	0x0064
        /*001c*/ 	.short	0x0001
        /*001e*/ 	.short	0x0000
        /*0020*/ 	.short	0x0001
        /*0022*/ 	.short	0x0000


//--------------------- .nv.info                  --------------------------
	.section	.nv.info,"",@"SHT_CUDA_INFO"
	.align	4


	//----- nvinfo : EIATTR_REGCOUNT
	.align		4
        /*0000*/ 	.byte	0x04, 0x2f
        /*0002*/ 	.short	(.L_4 - .L_3)
	.align		4
.L_3:
        /*0004*/ 	.word	index@(gluon_tcgen05)
        /*0008*/ 	.word	0x00000047


	//----- nvinfo : EIATTR_FRAME_SIZE
	.align		4
.L_4:
        /*000c*/ 	.byte	0x04, 0x11
        /*000e*/ 	.short	(.L_6 - .L_5)
	.align		4
.L_5:
        /*0010*/ 	.word	index@($__internal_2_$__cuda_sm10x_tcgen05_guardrail_trap_unallocated_columns_being_dealloced)
        /*0014*/ 	.word	0x00000000


	//----- nvinfo : EIATTR_FRAME_SIZE
	.align		4
.L_6:
        /*0018*/ 	.byte	0x04, 0x11
        /*001a*/ 	.short	(.L_8 - .L_7)
	.align		4
.L_7:
        /*001c*/ 	.word	index@($__internal_1_$__cuda_sm10x_tcgen05_guardrail_trap_phase_invalid_during_alloc)
        /*0020*/ 	.word	0x00000000


	//----- nvinfo : EIATTR_FRAME_SIZE
	.align		4
.L_8:
        /*0024*/ 	.byte	0x04, 0x11
        /*0026*/ 	.short	(.L_10 - .L_9)
	.align		4
.L_9:
        /*0028*/ 	.word	index@($__internal_0_$__cuda_sm10x_tcgen05_guardrail_trap_col_being_dealloced_not_returned_by_alloc)
        /*002c*/ 	.word	0x00000000


	//----- nvinfo : EIATTR_FRAME_SIZE
	.align		4
.L_10:
        /*0030*/ 	.byte	0x04, 0x11
        /*0032*/ 	.short	(.L_12 - .L_11)
	.align		4
.L_11:
        /*0034*/ 	.word	index@(gluon_tcgen05)
        /*0038*/ 	.word	0x00000000


	//----- nvinfo : EIATTR_MIN_STACK_SIZE
	.align		4
.L_12:
        /*003c*/ 	.byte	0x04, 0x12
        /*003e*/ 	.short	(.L_14 - .L_13)
	.align		4
.L_13:
        /*0040*/ 	.word	index@(gluon_tcgen05)
        /*0044*/ 	.word	0x00000000
.L_14:


//--------------------- .nv.info.gluon_tcgen05    --------------------------
	.section	.nv.info.gluon_tcgen05,"",@"SHT_CUDA_INFO"
	.sectionflags	@""
	.align	4


	//----- nvinfo : EIATTR_CUDA_API_VERSION
	.align		4
        /*0000*/ 	.byte	0x04, 0x37
        /*0002*/ 	.short	(.L_16 - .L_15)
.L_15:
        /*0004*/ 	.word	0x00000081


	//----- nvinfo : EIATTR_KPARAM_INFO
	.align		4
.L_16:
        /*0008*/ 	.byte	0x04, 0x17
        /*000a*/ 	.short	(.L_18 - .L_17)
.L_17:
        /*000c*/ 	.word	0x00000000
        /*0010*/ 	.short	0x000a
        /*0012*/ 	.short	0x0048
        /*0014*/ 	.byte	0x00, 0xf4, 0x21, 0x00


	//----- nvinfo : EIATTR_KPARAM_INFO
	.align		4
.L_18:
        /*0018*/ 	.byte	0x04, 0x17
        /*001a*/ 	.short	(.L_20 - .L_19)
.L_19:
        /*001c*/ 	.word	0x00000000
        /*0020*/ 	.short	0x0009
        /*0022*/ 	.short	0x0040
        /*0024*/ 	.byte	0x00, 0xf4, 0x21, 0x00


	//----- nvinfo : EIATTR_KPARAM_INFO
	.align		4
.L_20:
        /*0028*/ 	.byte	0x04, 0x17
        /*002a*/ 	.short	(.L_22 - .L_21)
.L_21:
        /*002c*/ 	.word	0x00000000
        /*0030*/ 	.short	0x0008
        /*0032*/ 	.short	0x0038
        /*0034*/ 	.byte	0x00, 0xf0, 0x21, 0x00


	//----- nvinfo : EIATTR_KPARAM_INFO
	.align		4
.L_22:
        /*0038*/ 	.byte	0x04, 0x17
        /*003a*/ 	.short	(.L_24 - .L_23)
.L_23:
        /*003c*/ 	.word	0x00000000
        /*0040*/ 	.short	0x0007
        /*0042*/ 	.short	0x0030
        /*0044*/ 	.byte	0x00, 0xf0, 0x21, 0x00


	//----- nvinfo : EIATTR_KPARAM_INFO
	.align		4
.L_24:
        /*0048*/ 	.byte	0x04, 0x17
        /*004a*/ 	.short	(.L_26 - .L_25)
.L_25:
        /*004c*/ 	.word	0x00000000
        /*0050*/ 	.short	0x0006
        /*0052*/ 	.short	0x0028
        /*0054*/ 	.byte	0x00, 0xf0, 0x21, 0x00


	//----- nvinfo : EIATTR_KPARAM_INFO
	.align		4
.L_26:
        /*0058*/ 	.byte	0x04, 0x17
        /*005a*/ 	.short	(.L_28 - .L_27)
.L_27:
        /*005c*/ 	.word	0x00000000
        /*0060*/ 	.short	0x0005
        /*0062*/ 	.short	0x0020
        /*0064*/ 	.byte	0x00, 0xf0, 0x11, 0x00


	//----- nvinfo : EIATTR_KPARAM_INFO
	.align		4
.L_28:
        /*0068*/ 	.byte	0x04, 0x17
        /*006a*/ 	.short	(.L_30 - .L_29)
.L_29:
        /*006c*/ 	.word	0x00000000
        /*0070*/ 	.short	0x0004
        /*0072*/ 	.short	0x001c
        /*0074*/ 	.byte	0x00, 0xf0, 0x11, 0x00


	//----- nvinfo : EIATTR_KPARAM_INFO
	.align		4
.L_30:
        /*0078*/ 	.byte	0x04, 0x17
        /*007a*/ 	.short	(.L_32 - .L_31)
.L_31:
        /*007c*/ 	.word	0x00000000
        /*0080*/ 	.short	0x0003
        /*0082*/ 	.short	0x0018
        /*0084*/ 	.byte	0x00, 0xf0, 0x11, 0x00


	//----- nvinfo : EIATTR_KPARAM_INFO
	.align		4
.L_32:
        /*0088*/ 	.byte	0x04, 0x17
        /*008a*/ 	.short	(.L_34 - .L_33)
.L_33:
        /*008c*/ 	.word	0x00000000
        /*0090*/ 	.short	0x0002
        /*0092*/ 	.short	0x0010
        /*0094*/ 	.byte	0x00, 0xf4, 0x21, 0x00


	//----- nvinfo : EIATTR_KPARAM_INFO
	.align		4
.L_34:
        /*0098*/ 	.byte	0x04, 0x17
        /*009a*/ 	.short	(.L_36 - .L_35)
.L_35:
        /*009c*/ 	.word	0x00000000
        /*00a0*/ 	.short	0x0001
        /*00a2*/ 	.short	0x0008
        /*00a4*/ 	.byte	0x00, 0xf4, 0x21, 0x00


	//----- nvinfo : EIATTR_KPARAM_INFO
	.align		4
.L_36:
        /*00a8*/ 	.byte	0x04, 0x17
        /*00aa*/ 	.short	(.L_38 - .L_37)
.L_37:
        /*00ac*/ 	.word	0x00000000
        /*00b0*/ 	.short	0x0000
        /*00b2*/ 	.short	0x0000
        /*00b4*/ 	.byte	0x00, 0xf4, 0x21, 0x00


	//----- nvinfo : EIATTR_AT_ENTRY_FRAGMENTS
	.align		4
.L_38:
        /*00b8*/ 	.byte	0x04, 0x4f
        /*00ba*/ 	.short	(.L_40 - .L_39)


	//   ....[0]....
.L_39:
        /*00bc*/ 	.word	0x00000004


	//----- nvinfo : EIATTR_RESERVED_SMEM_USED
	.align		4
.L_40:
        /*00c0*/ 	.byte	0x01, 0x41
	.zero		2


	//----- nvinfo : EIATTR_SPARSE_MMA_MASK
	.align		4
        /*00c4*/ 	.byte	0x03, 0x50
        /*00c6*/ 	.short	0x0000


	//----- nvinfo : EIATTR_TCGEN05_1CTA_USED
	.align		4
        /*00c8*/ 	.byte	0x01, 0x51
	.zero		2


	//----- nvinfo : EIATTR_MAXREG_COUNT
	.align		4
        /*00cc*/ 	.byte	0x03, 0x1b
        /*00ce*/ 	.short	0x00ff


	//----- nvinfo : EIATTR_NUM_BARRIERS
	.align		4
        /*00d0*/ 	.byte	0x02, 0x4c
        /*00d2*/ 	.byte	0x01
	.zero		1


	//----- nvinfo : EIATTR_INT_WARP_WIDE_INSTR_OFFSETS
	.align		4
        /*00d4*/ 	.byte	0x04, 0x31
        /*00d6*/ 	.short	(.L_42 - .L_41)


	//   ....[0]....
.L_41:
        /*00d8*/ 	.word	0x000016a0


	//   ....[1]....
        /*00dc*/ 	.word	0x000016c0


	//   ....[2]....
        /*00e0*/ 	.word	0x00001740


	//   ....[3]....
        /*00e4*/ 	.word	0x00001860


	//   ....[4]....
        /*00e8*/ 	.word	0x00001870


	//   ....[5]....
        /*00ec*/ 	.word	0x00001880


	//   ....[6]....
        /*00f0*/ 	.word	0x00001890


	//   ....[7]....
        /*00f4*/ 	.word	0x00001a20


	//   ....[8]....
        /*00f8*/ 	.word	0x00001a30


	//   ....[9]....
        /*00fc*/ 	.word	0x00001b50


	//   ....[10]....
        /*0100*/ 	.word	0x00001b60


	//   ....[11]....
        /*0104*/ 	.word	0x00001bb0


	//   ....[12]....
        /*0108*/ 	.word	0x00001bf0


	//   ....[13]....
        /*010c*/ 	.word	0x00001cf0


	//   ....[14]....
        /*0110*/ 	.word	0x00001d00


	//   ....[15]....
        /*0114*/ 	.word	0x00001f30


	//   ....[16]....
        /*0118*/ 	.word	0x00001f40


	//   ....[17]....
        /*011c*/ 	.word	0x000023e0


	//   ....[18]....
        /*0120*/ 	.word	0x00002430


	//----- nvinfo : EIATTR_COOP_GROUP_MASK_REGIDS
	.align		4
.L_42:
        /*0124*/ 	.byte	0x04, 0x29
        /*0126*/ 	.short	(.L_44 - .L_43)


	//   ....[0]....
.L_43:
        /*0128*/ 	.word	0xffffffff


	//   ....[1]....
        /*012c*/ 	.word	0xffffffff


	//   ....[2]....
        /*0130*/ 	.word	0xffffffff


	//   ....[3]....
        /*0134*/ 	.word	0xffffffff


	//   ....[4]....
        /*0138*/ 	.word	0xffffffff


	//   ....[5]....
        /*013c*/ 	.word	0xffffffff


	//   ....[6]....
        /*0140*/ 	.word	0xffffffff


	//   ....[7]....
        /*0144*/ 	.word	0xffffffff


	//   ....[8]....
        /*0148*/ 	.word	0xffffffff


	//   ....[9]....
        /*014c*/ 	.word	0xffffffff


	//----- nvinfo : EIATTR_COOP_GROUP_INSTR_OFFSETS
	.align		4
.L_44:
        /*0150*/ 	.byte	0x04, 0x28
        /*0152*/ 	.short	(.L_46 - .L_45)


	//   ....[0]....
.L_45:
        /*0154*/ 	.word	0x00000050


	//   ....[1]....
        /*0158*/ 	.word	0x00000310


	//   ....[2]....
        /*015c*/ 	.word	0x000004f0


	//   ....[3]....
        /*0160*/ 	.word	0x00000980


	//   ....[4]....
        /*0164*/ 	.word	0x00000ac0


	//   ....[5]....
        /*0168*/ 	.word	0x00000fa0


	//   ....[6]....
        /*016c*/ 	.word	0x000010e0


	//   ....[7]....
        /*0170*/ 	.word	0x00001530


	//   ....[8]....
        /*0174*/ 	.word	0x00002270


	//   ....[9]....
        /*0178*/ 	.word	0x000024e0


	//----- nvinfo : EIATTR_VRC_CTA_INIT_COUNT
	.align		4
.L_46:
        /*017c*/ 	.byte	0x02, 0x4a
        /*017e*/ 	.byte	0x80
	.zero		1


	//----- nvinfo : EIATTR_MBARRIER_INSTR_OFFSETS
	.align		4
        /*0180*/ 	.byte	0x04, 0x39
        /*0182*/ 	.short	(.L_48 - .L_47)


	//   ....[0]....
.L_47:
        /*0184*/ 	.word	0x00001760
        /*0188*/ 	.word	0x000000ff
        /*018c*/ 	.word	0x00002000
        /*0190*/ 	.short	0x0100
        /*0192*/ 	.byte	0x08
	.zero		1


	//   ....[1]....
        /*0194*/ 	.word	0x00001770
        /*0198*/ 	.word	0x000000ff
        /*019c*/ 	.word	0x00002010
        /*01a0*/ 	.short	0x0100
        /*01a2*/ 	.byte	0x08
	.zero		1


	//   ....[2]....
        /*01a4*/ 	.word	0x00001970
        /*01a8*/ 	.word	0x000000ff
        /*01ac*/ 	.word	0x00002000
        /*01b0*/ 	.short	0x010a
        /*01b2*/ 	.byte	0x08
	.zero		1


	//   ....[3]....
        /*01b4*/ 	.word	0x00001a80
        /*01b8*/ 	.word	0x000000ff
        /*01bc*/ 	.word	0x00002010
        /*01c0*/ 	.short	0x010a
        /*01c2*/ 	.byte	0x08
	.zero		1


	//   ....[4]....
        /*01c4*/ 	.word	0x00001c60
        /*01c8*/ 	.word	0x000000ff
        /*01cc*/ 	.word	0x00002000
        /*01d0*/ 	.short	0x010a
        /*01d2*/ 	.byte	0x08
	.zero		1


	//   ....[5]....
        /*01d4*/ 	.word	0x00001d40
        /*01d8*/ 	.word	0x000000ff
        /*01dc*/ 	.word	0x00002010
        /*01e0*/ 	.short	0x010a
        /*01e2*/ 	.byte	0x08
	.zero		1


	//   ....[6]....
        /*01e4*/ 	.word	0x00001dd0
        /*01e8*/ 	.word	0x000000ff
        /*01ec*/ 	.word	0x00002000
        /*01f0*/ 	.short	0x0108
        /*01f2*/ 	.byte	0x08
	.zero		1


	//   ....[7]....
        /*01f4*/ 	.word	0x00001de0
        /*01f8*/ 	.word	0x000000ff
        /*01fc*/ 	.word	0x00002010
        /*0200*/ 	.short	0x0108
        /*0202*/ 	.byte	0x08
	.zero		1


	//   ....[8]....
        /*0204*/ 	.word	0x00002500
        /*0208*/ 	.word	0x000000ff
        /*020c*/ 	.word	0x00002000
        /*0210*/ 	.short	0x010a
        /*0212*/ 	.byte	0x08
	.zero		1


	//   ....[9]....
        /*0214*/ 	.word	0x00002530
        /*0218*/ 	.word	0x000000ff
        /*021c*/ 	.word	0x00002010
        /*0220*/ 	.short	0x010a
        /*0222*/ 	.byte	0x08
	.zero		1


	//   ....[10]....
        /*0224*/ 	.word	0x00002560
        /*0228*/ 	.word	0x000000ff
        /*022c*/ 	.word	0x00002000
        /*0230*/ 	.short	0x010a
        /*0232*/ 	.byte	0x08
	.zero		1


	//   ....[11]....
        /*0234*/ 	.word	0x00002590
        /*0238*/ 	.word	0x000000ff
        /*023c*/ 	.word	0x00002010
        /*0240*/ 	.short	0x010a
        /*0242*/ 	.byte	0x08
	.zero		1


	//----- nvinfo : EIATTR_NUM_MBARRIERS
	.align		4
.L_48:
        /*0244*/ 	.byte	0x03, 0x38
        /*0246*/ 	.short	0x0002


	//----- nvinfo : EIATTR_EXIT_INSTR_OFFSETS
	.align		4
        /*0248*/ 	.byte	0x04, 0x1c
        /*024a*/ 	.short	(.L_50 - .L_49)


	//   ....[0]....
.L_49:
        /*024c*/ 	.word	0x000024f0


	//----- nvinfo : EIATTR_REQNTID
	.align		4
.L_50:
        /*0250*/ 	.byte	0x04, 0x10
        /*0252*/ 	.short	(.L_52 - .L_51)
.L_51:
        /*0254*/ 	.word	0x00000100
        /*0258*/ 	.word	0x00000001
        /*025c*/ 	.word	0x00000001


	//----- nvinfo : EIATTR_CRS_STACK_SIZE
	.align		4
.L_52:
        /*0260*/ 	.byte	0x04, 0x1e
        /*0262*/ 	.short	(.L_54 - .L_53)
.L_53:
        /*0264*/ 	.word	0x00000000


	//----- nvinfo : EIATTR_CBANK_PARAM_SIZE
	.align		4
.L_54:
        /*0268*/ 	.byte	0x03, 0x19
        /*026a*/ 	.short	0x0050


	//----- nvinfo : EIATTR_PARAM_CBANK
	.align		4
        /*026c*/ 	.byte	0x04, 0x0a
        /*026e*/ 	.short	(.L_56 - .L_55)
	.align		4
.L_55:
        /*0270*/ 	.word	index@(.nv.constant0.gluon_tcgen05)
        /*0274*/ 	.short	0x0380
        /*0276*/ 	.short	0x0050


	//----- nvinfo : EIATTR_SW_WAR
	.align		4
.L_56:
        /*0278*/ 	.byte	0x04, 0x36
        /*027a*/ 	.short	(.L_58 - .L_57)
.L_57:
        /*027c*/ 	.word	0x00000008
.L_58:


//--------------------- .nv.compat                --------------------------
	.section	.nv.compat,"",@"SHT_CUDA_COMPAT_INFO"
	.align	4
        /*0000*/ 	.byte	0x02, 0x02, 0x02, 0x00, 0x02, 0x05, 0x05, 0x00, 0x02, 0x03, 0x03, 0x00, 0x02, 0x06, 0x01, 0x00


//--------------------- .nv.callgraph             --------------------------
	.section	.nv.callgraph,"",@"SHT_CUDA_CALLGRAPH"
	.align	4
	.sectionentsize	8
	.align		4
        /*0000*/ 	.word	0x00000000
	.align		4
        /*0004*/ 	.word	0xffffffff
	.align		4
        /*0008*/ 	.word	0x00000000
	.align		4
        /*000c*/ 	.word	0xfffffffe
	.align		4
        /*0010*/ 	.word	0x00000000
	.align		4
        /*0014*/ 	.word	0xfffffffd
	.align		4
        /*0018*/ 	.word	0x00000000
	.align		4
        /*001c*/ 	.word	0xfffffffc


//--------------------- .text.gluon_tcgen05       --------------------------
	.section	.text.gluon_tcgen05,"ax",@progbits
	.align	128
        .global         gluon_tcgen05
        .type           gluon_tcgen05,@function
        .size           gluon_tcgen05,(.L_x_74 - gluon_tcgen05)
        .other          gluon_tcgen05,@"STO_CUDA_ENTRY STV_DEFAULT"
gluon_tcgen05:
.text.gluon_tcgen05:
[----:B------:R-:W1:Y:S01]  /*0000*/  LDC R1, c[0x0][0x37c] ;  /* 0x0000df00ff017b82 */ /* 0x000e620000000800 */
[----:B------:R-:W2:Y:S02]  /*0010*/  S2R R0, SR_TID.X ;  /* 0x0000000000007919 */ /* 0x000ea40000002100 */
[----:B--2---:R-:W-:-:S13]  /*0020*/  ISETP.GE.U32.AND P2, PT, R0, 0x20, PT ;  /* 0x000000200000780c */ /* 0x004fda0003f46070 */
[----:B------:R-:W-:Y:S05]  /*0030*/  @P2 BRA `(.L_x_0) ;  /* 0x0000000000b82947 */ /* 0x000fea0003800000 */
[----:B------:R-:W2:Y:S01]  /*0040*/  S2UR UR6, SR_CgaCtaId ;  /* 0x00000000000679c3 */ /* 0x000ea20000008800 */
[----:B------:R-:W-:Y:S01]  /*0050*/  NOP ;  /* 0x0000000000007918 */ /* 0x000fe20000000000 */
[----:B------:R-:W-:Y:S02]  /*0060*/  UMOV UR4, 0x40 ;  /* 0x0000004000047882 */ /* 0x000fe40000000000 */
[----:B--2---:R-:W-:-:S09]  /*0070*/  ULEA UR4, UR6, UR4, 0x18 ;  /* 0x0000000406047291 */ /* 0x004fd2000f8ec0ff */
[----:B------:R-:W2:Y:S01]  /*0080*/  LDS.U8 R2, [UR4] ;  /* 0x00000004ff027984 */ /* 0x000ea20008000000 */
[----:B------:R-:W-:Y:S02]  /*0090*/  UMOV UR4, 0x400 ;  /* 0x0000040000047882 */ /* 0x000fe40000000000 */
[----:B------:R-:W-:Y:S01]  /*00a0*/  ULEA UR4, UR6, UR4, 0x18 ;  /* 0x0000000406047291 */ /* 0x000fe2000f8ec0ff */
[----:B--2---:R-:W-:-:S13]  /*00b0*/  ISETP.NE.AND P0, PT, R2, RZ, PT ;  /* 0x000000ff0200720c */ /* 0x004fda0003f05270 */
[----:B------:R-:W-:Y:S05]  /*00c0*/  @P0 BRA `(.L_x_1) ;  /* 0x00000000007c0947 */ /* 0x000fea0003800000 */
[----:B------:R-:W-:-:S13]  /*00d0*/  ELECT P0, URZ, PT ;  /* 0x0000000000ff782f */ /* 0x000fda0003800000 */
[----:B------:R-:W-:Y:S05]  /*00e0*/  @!P0 BRA `(.L_x_2) ;  /* 0x0000000000848947 */ /* 0x000fea0003800000 */
[----:B------:R-:W-:Y:S01]  /*00f0*/  UMOV UR5, 0x4 ;  /* 0x0000000400057882 */ /* 0x000fe20000000000 */
[----:B------:R-:W-:Y:S02]  /*0100*/  IMAD.MOV.U32 R5, RZ, RZ, 0x1 ;  /* 0x00000001ff057424 */ /* 0x000fe400078e00ff */
[----:B------:R-:W-:Y:S02]  /*0110*/  IMAD.MOV.U32 R3, RZ, RZ, 0xf ;  /* 0x0000000fff037424 */ /* 0x000fe400078e00ff */
[----:B------:R-:W-:Y:S04]  /*0120*/  DEPBAR.LE SB2, 0x36 ;  /* 0x0000ad800000791a */ /* 0x000fe80000000000 */
[----:B------:R-:W2:Y:S02]  /*0130*/  UTCATOMSWS.FIND_AND_SET.ALIGN UP0, UR5, UR5 ;  /* 0x00000005000575e3 */ /* 0x000ea40008000800 */
[----:B--2---:R-:W-:-:S04]  /*0140*/  PLOP3.LUT P0, PT, PT, PT, UP0, 0x80, 0x8 ;  /* 0x000000000008781c */ /* 0x004fc80003f0f008 */
[----:B------:R-:W-:-:S04]  /*0150*/  SEL R2, RZ, 0xffffffff, !P0 ;  /* 0xffffffffff027807 */ /* 0x000fc80004000000 */
[----:B------:R-:W-:Y:S01]  /*0160*/  ISETP.NE.AND P0, PT, R2, RZ, PT ;  /* 0x000000ff0200720c */ /* 0x000fe20003f05270 */
[----:B------:R-:W-:-:S12]  /*0170*/  IMAD.U32 R2, RZ, RZ, UR5 ;  /* 0x00000005ff027e24 */ /* 0x000fd8000f8e00ff */
[----:B------:R-:W-:Y:S05]  /*0180*/  @P0 BRA `(.L_x_3) ;  /* 0x0000000000240947 */ /* 0x000fea0003800000 */
.L_x_4:
[----:B------:R-:W-:Y:S05]  /*0190*/  NANOSLEEP 0x64 ;  /* 0x000000640000795d */ /* 0x000fea0003800000 */
[----:B------:R-:W-:-:S05]  /*01a0*/  UMOV UR5, 0x4 ;  /* 0x0000000400057882 */ /* 0x000fca0000000000 */
[----:B------:R-:W-:Y:S04]  /*01b0*/  DEPBAR.LE SB2, 0x36 ;  /* 0x0000ad800000791a */ /* 0x000fe80000000000 */
[----:B------:R-:W2:Y:S02]  /*01c0*/  UTCATOMSWS.FIND_AND_SET.ALIGN UP0, UR5, UR5 ;  /* 0x00000005000575e3 */ /* 0x000ea40008000800 */
[----:B--2---:R-:W-:-:S04]  /*01d0*/  PLOP3.LUT P0, PT, PT, PT, UP0, 0x80, 0x8 ;  /* 0x000000000008781c */ /* 0x004fc80003f0f008 */
[----:B------:R-:W-:-:S04]  /*01e0*/  SEL R2, RZ, 0xffffffff, !P0 ;  /* 0xffffffffff027807 */ /* 0x000fc80004000000 */
[----:B------:R-:W-:Y:S01]  /*01f0*/  ISETP.NE.AND P0, PT, R2, RZ, PT ;  /* 0x000000ff0200720c */ /* 0x000fe20003f05270 */
[----:B------:R-:W-:-:S12]  /*0200*/  IMAD.U32 R2, RZ, RZ, UR5 ;  /* 0x00000005ff027e24 */ /* 0x000fd8000f8e00ff */
[----:B------:R-:W-:Y:S05]  /*0210*/  @!P0 BRA `(.L_x_4) ;  /* 0xfffffffc00dc8947 */ /* 0x000fea000383ffff */
.L_x_3:
[C---:B------:R-:W-:Y:S01]  /*0220*/  VIADD R4, R2.reuse, 0x10 ;  /* 0x0000001002047836 */ /* 0x040fe20000000000 */
[----:B------:R-:W-:Y:S01]  /*0230*/  UMOV UR5, 0x50 ;  /* 0x0000005000057882 */ /* 0x000fe20000000000 */
[----:B------:R-:W-:Y:S01]  /*0240*/  SHF.L.U32 R3, R3, R2, RZ ;  /* 0x0000000203037219 */ /* 0x000fe200000006ff */
[----:B------:R-:W-:Y:S01]  /*0250*/  ULEA UR5, UR6, UR5, 0x18 ;  /* 0x0000000506057291 */ /* 0x000fe2000f8ec0ff */
[----:B------:R-:W-:Y:S01]  /*0260*/  IMAD.SHL.U32 R2, R2, 0x20, RZ ;  /* 0x0000002002027824 */ /* 0x000fe200078e00ff */
[----:B------:R-:W-:-:S04]  /*0270*/  SHF.L.U32 R4, R5, R4, RZ ;  /* 0x0000000405047219 */ /* 0x000fc800000006ff */
[----:B------:R-:W-:-:S05]  /*0280*/  LOP3.LUT R3, R4, R3, RZ, 0xfc, !PT ;  /* 0x0000000304037212 */ /* 0x000fca00078efcff */
[----:B------:R2:W-:Y:S04]  /*0290*/  ATOMS.OR RZ, [UR5], R3 ;  /* 0x00000003ffff798c */ /* 0x0005e8000b000005 */
[----:B------:R2:W-:Y:S01]  /*02a0*/  STS [UR4], R2 ;  /* 0x00000002ff007988 */ /* 0x0005e20008000804 */
[----:B------:R-:W-:Y:S05]  /*02b0*/  BRA `(.L_x_2) ;  /* 0x0000000000107947 */ /* 0x000fea0003800000 */
.L_x_1:
[----:B------:R-:W-:Y:S01]  /*02c0*/  IMAD.MOV.U32 R3, RZ, RZ, -0x1 ;  /* 0xffffffffff037424 */ /* 0x000fe200078e00ff */
[----:B------:R-:W-:-:S04]  /*02d0*/  MOV R2, 0x300 ;  /* 0x0000030000027802 */ /* 0x000fc80000000f00 */
[----:B------:R2:W-:Y:S03]  /*02e0*/  STS [UR4], R3 ;  /* 0x00000003ff007988 */ /* 0x0005e60008000804 */
[----:B-12---:R-:W-:Y:S05]  /*02f0*/  CALL.REL.NOINC `($__internal_1_$__cuda_sm10x_tcgen05_guardrail_trap_phase_invalid_during_alloc) ;  /* 0x0000002000bc7944 */ /* 0x006fea0003c00000 */
.L_x_2:
[----:B------:R-:W-:Y:S05]  /*0300*/  WARPSYNC.ALL ;  /* 0x0000000000007948 */ /* 0x000fea0003800000 */
[----:B------:R-:W-:Y:S01]  /*0310*/  NOP ;  /* 0x0000000000007918 */ /* 0x000fe20000000000 */
.L_x_0:
[----:B------:R-:W3:Y:S08]  /*0320*/  S2UR UR4, SR_CgaCtaId ;  /* 0x00000000000479c3 */ /* 0x000ef00000008800 */
[----:B------:R-:W-:Y:S01]  /*0330*/  BAR.SYNC.DEFER_BLOCKING 0x0 ;  /* 0x0000000000007b1d */ /* 0x000fe20000010000 */
[----:B------:R-:W-:-:S05]  /*0340*/  LOP3.LUT R68, R0, 0xff, RZ, 0xc0, !PT ;  /* 0x000000ff00447812 */ /* 0x000fca00078ec0ff */
[----:B------:R-:W-:Y:S02]  /*0350*/  UMOV UR8, 0x400 ;  /* 0x0000040000087882 */ /* 0x000fe40000000000 */
[----:B------:R-:W4:Y:S08]  /*0360*/  LDC R10, c[0x0][0x3a0] ;  /* 0x0000e800ff0a7b82 */ /* 0x000f300000000800 */
[----:B------:R-:W5:Y:S01]  /*0370*/  S2UR UR9, SR_CTAID.Y ;  /* 0x00000000000979c3 */ /* 0x000f620000002600 */
[----:B---3--:R-:W-:-:S09]  /*0380*/  ULEA UR8, UR4, UR8, 0x18 ;  /* 0x0000000804087291 */ /* 0x008fd2000f8ec0ff */
[----:B--2---:R-:W2:Y:S01]  /*0390*/  LDS R3, [UR8] ;  /* 0x00000008ff037984 */ /* 0x004ea20008000800 */
[----:B------:R-:W-:Y:S06]  /*03a0*/  BAR.SYNC.DEFER_BLOCKING 0x0 ;  /* 0x0000000000007b1d */ /* 0x000fec0000010000 */
[----:B------:R-:W-:Y:S05]  /*03b0*/  @P2 BRA `(.L_x_5) ;  /* 0x0000000000182947 */ /* 0x000fea0003800000 */
[----:B------:R-:W-:Y:S01]  /*03c0*/  ELECT P0, URZ, PT ;  /* 0x0000000000ff782f */ /* 0x000fe20003800000 */
[----:B------:R-:W-:Y:S01]  /*03d0*/  IMAD.MOV.U32 R2, RZ, RZ, 0x1 ;  /* 0x00000001ff027424 */ /* 0x000fe200078e00ff */
[----:B------:R-:W-:Y:S01]  /*03e0*/  UMOV UR5, 0x40 ;  /* 0x0000004000057882 */ /* 0x000fe20000000000 */
[----:B------:R-:W-:Y:S01]  /*03f0*/  UVIRTCOUNT.DEALLOC.SMPOOL 0x80 ;  /* 0x000000800000784c */ /* 0x000fe20000000000 */
[----:B------:R-:W-:-:S09]  /*0400*/  ULEA UR5, UR4, UR5, 0x18 ;  /* 0x0000000504057291 */ /* 0x000fd2000f8ec0ff */
[----:B------:R3:W-:Y:S03]  /*0410*/  @P0 STS.U8 [UR5], R2 ;  /* 0x00000002ff000988 */ /* 0x0007e60008000005 */
.L_x_5:
[----:B------:R-:W3:Y:S01]  /*0420*/  S2UR UR4, SR_CTAID.Z ;  /* 0x00000000000479c3 */ /* 0x000ee20000002700 */
[----:B------:R-:W5:Y:S01]  /*0430*/  LDCU UR5, c[0x0][0x370] ;  /* 0x00006e00ff0577ac */ /* 0x000f620008000800 */
[----:B------:R-:W-:Y:S01]  /*0440*/  ISETP.GE.U32.AND P0, PT, R68, 0x20, PT ;  /* 0x000000204400780c */ /* 0x000fe20003f06070 */
[----:B----4-:R-:W-:Y:S01]  /*0450*/  VIADD R5, R10, 0xffffffff ;  /* 0xffffffff0a057836 */ /* 0x010fe20000000000 */
[C---:B------:R-:W-:Y:S01]  /*0460*/  ISETP.NE.U32.AND P3, PT, R68.reuse, RZ, PT ;  /* 0x000000ff4400720c */ /* 0x040fe20003f65070 */
[----:B------:R-:W3:Y:S01]  /*0470*/  LDCU UR6, c[0x0][0x374] ;  /* 0x00006e80ff0677ac */ /* 0x000ee20008000800 */
[----:B------:R-:W-:Y:S01]  /*0480*/  LEA R4, R68, UR8, 0x2 ;  /* 0x0000000844047c11 */ /* 0x000fe2000f8e10ff */
[----:B------:R-:W-:Y:S01]  /*0490*/  BSSY.RECONVERGENT B0, `(.L_x_6) ;  /* 0x0000015000007945 */ /* 0x000fe20003800200 */
[----:B------:R-:W5:Y:S01]  /*04a0*/  S2UR UR11, SR_CTAID.X ;  /* 0x00000000000b79c3 */ /* 0x000f620000002500 */
[----:B------:R-:W4:Y:S01]  /*04b0*/  LDCU.64 UR12, c[0x0][0x3c0] ;  /* 0x00007800ff0c77ac */ /* 0x000f220008000a00 */
[----:B--2---:R-:W-:-:S05]  /*04c0*/  R2UR UR25, R3 ;  /* 0x00000000031972ca */ /* 0x004fca00000e0000 */
[----:B------:R2:W-:Y:S01]  /*04d0*/  @!P0 STS [R4], RZ ;  /* 0x000000ff04008388 */ /* 0x0005e20000000800 */
[----:B------:R-:W1:Y:S01]  /*04e0*/  LDC R6, c[0x0][0x398] ;  /* 0x0000e600ff067b82 */ /* 0x000e620000000800 */
[----:B------:R-:W-:Y:S02]  /*04f0*/  NOP ;  /* 0x0000000000007918 */ /* 0x000fe40000000000 */
[----:B------:R2:W-:Y:S01]  /*0500*/  @!P3 STS [UR8+0x20], R5 ;  /* 0x00002005ff00b988 */ /* 0x0005e20008000808 */
[----:B---3-5:R-:W-:-:S04]  /*0510*/  UIMAD UR4, UR4, UR6, UR9 ;  /* 0x00000006040472a4 */ /* 0x028fc8000f8e0209 */
[----:B------:R-:W-:-:S04]  /*0520*/  UIMAD UR4, UR4, UR5, UR11 ;  /* 0x00000005040472a4 */ /* 0x000fc8000f8e020b */
[----:B------:R-:W-:-:S04]  /*0530*/  UIMAD UR4, UR4, 0x180, URZ ;  /* 0x00000180040478a4 */ /* 0x000fc8000f8e02ff */
[----:B----4-:R-:W-:Y:S01]  /*0540*/  UIADD3 UR6, UP0, UPT, UR4, UR12, URZ ;  /* 0x0000000c04067290 */ /* 0x010fe2000ff1e0ff */
[----:B-1----:R-:W-:-:S03]  /*0550*/  VIADD R6, R6, 0xffffffff ;  /* 0xffffffff06067836 */ /* 0x002fc60000000000 */
[----:B------:R-:W-:Y:S01]  /*0560*/  ULEA.HI.X.SX32 UR7, UR4, UR13, 0x1, UP0 ;  /* 0x0000000d04077291 */ /* 0x000fe200080f0eff */
[----:B--2---:R-:W-:Y:S11]  /*0570*/  @P3 BRA `(.L_x_7) ;  /* 0x0000000000183947 */ /* 0x004ff60003800000 */
[----:B------:R-:W1:Y:S01]  /*0580*/  LDS R2, [UR8+0x8] ;  /* 0x00000808ff027984 */ /* 0x000e620008000800 */
[----:B------:R-:W2:Y:S01]  /*0590*/  LDC.64 R8, c[0x0][0x380] ;  /* 0x0000e000ff087b82 */ /* 0x000ea20000000a00 */
[----:B------:R-:W-:Y:S02]  /*05a0*/  IMAD.MOV.U32 R3, RZ, RZ, 0x70 ;  /* 0x00000070ff037424 */ /* 0x000fe400078e00ff */
[----:B--2---:R2:W-:Y:S03]  /*05b0*/  STS.64 [UR8], R8 ;  /* 0x00000008ff007988 */ /* 0x0045e60008000a08 */
[----:B-1----:R-:W-:-:S05]  /*05c0*/  LOP3.LUT R2, R2, 0x10, R3, 0xd8, !PT ;  /* 0x0000001002027812 */ /* 0x002fca00078ed803 */
[----:B------:R2:W-:Y:S02]  /*05d0*/  STS [UR8+0x8], R2 ;  /* 0x00000802ff007988 */ /* 0x0005e40008000808 */
.L_x_7:
[----:B------:R-:W-:Y:S05]  /*05e0*/  BSYNC.RECONVERGENT B0 ;  /* 0x0000000000007941 */ /* 0x000fea0003800200 */
.L_x_6:
[----:B------:R-:W-:Y:S04]  /*05f0*/  BSSY.RECONVERGENT B0, `(.L_x_8) ;  /* 0x000000a000007945 */ /* 0x000fe80003800200 */
[----:B------:R-:W-:Y:S05]  /*0600*/  @P3 BRA `(.L_x_9) ;  /* 0x0000000000203947 */ /* 0x000fea0003800000 */
[----:B--2---:R-:W1:Y:S01]  /*0610*/  LDS R2, [UR8+0x34] ;  /* 0x00003408ff027984 */ /* 0x004e620008000800 */
[----:B------:R-:W-:Y:S02]  /*0620*/  IMAD.MOV.U32 R3, RZ, RZ, 0x1f000000 ;  /* 0x1f000000ff037424 */ /* 0x000fe400078e00ff */
[----:B------:R-:W-:Y:S01]  /*0630*/  @!P3 IMAD.MOV.U32 R7, RZ, RZ, 0x7f ;  /* 0x0000007fff07b424 */ /* 0x000fe200078e00ff */
[----:B------:R-:W2:Y:S02]  /*0640*/  @!P3 LDS R8, [UR8+0x38] ;  /* 0x00003808ff08b984 */ /* 0x000ea40008000800 */
[----:B-1----:R-:W-:Y:S02]  /*0650*/  LOP3.LUT R2, R2, 0xff000000, R3, 0xb8, !PT ;  /* 0xff00000002027812 */ /* 0x002fe400078eb803 */
[----:B--2---:R-:W-:-:S03]  /*0660*/  @!P3 LOP3.LUT R3, R8, 0xff, R7, 0xb8, !PT ;  /* 0x000000ff0803b812 */ /* 0x004fc600078eb807 */
[----:B------:R1:W-:Y:S04]  /*0670*/  STS [UR8+0x34], R2 ;  /* 0x00003402ff007988 */ /* 0x0003e80008000808 */
[----:B------:R1:W-:Y:S02]  /*0680*/  @!P3 STS [UR8+0x38], R3 ;  /* 0x00003803ff00b988 */ /* 0x0003e40008000808 */
.L_x_9:
[----:B------:R-:W-:Y:S05]  /*0690*/  BSYNC.RECONVERGENT B0 ;  /* 0x0000000000007941 */ /* 0x000fea0003800200 */
.L_x_8:
[----:B------:R-:W-:Y:S04]  /*06a0*/  BSSY.RECONVERGENT B0, `(.L_x_10) ;  /* 0x000000a000007945 */ /* 0x000fe80003800200 */
[----:B------:R-:W-:Y:S05]  /*06b0*/  @P3 BRA `(.L_x_11) ;  /* 0x0000000000203947 */ /* 0x000fea0003800000 */
[----:B-12---:R-:W1:Y:S01]  /*06c0*/  LDS R2, [UR8+0x1c] ;  /* 0x00001c08ff027984 */ /* 0x006e620008000800 */
[----:B------:R-:W2:Y:S03]  /*06d0*/  LDC.64 R8, c[0x0][0x3a8] ;  /* 0x0000ea00ff087b82 */ /* 0x000ea60000000a00 */
[----:B------:R3:W-:Y:S01]  /*06e0*/  STS [UR8+0x24], R6 ;  /* 0x00002406ff007988 */ /* 0x0007e20008000808 */
[--C-:B--2---:R-:W-:Y:S02]  /*06f0*/  SHF.R.U32.HI R7, RZ, 0x4, R9.reuse ;  /* 0x00000004ff077819 */ /* 0x104fe40000011609 */
[----:B------:R-:W-:-:S05]  /*0700*/  SHF.R.U64 R3, R8, 0x4, R9 ;  /* 0x0000000408037819 */ /* 0x000fca0000001209 */
[----:B------:R3:W-:Y:S01]  /*0710*/  STS [UR8+0xc], R3 ;  /* 0x00000c03ff007988 */ /* 0x0007e20008000808 */
[----:B-1----:R-:W-:-:S05]  /*0720*/  LOP3.LUT R2, R2, 0xf, R7, 0xb8, !PT ;  /* 0x0000000f02027812 */ /* 0x002fca00078eb807 */
[----:B------:R3:W-:Y:S02]  /*0730*/  STS [UR8+0x1c], R2 ;  /* 0x00001c02ff007988 */ /* 0x0007e40008000808 */
.L_x_11:
[----:B------:R-:W-:Y:S05]  /*0740*/  BSYNC.RECONVERGENT B0 ;  /* 0x0000000000007941 */ /* 0x000fea0003800200 */
.L_x_10:
[----:B------:R-:W-:Y:S04]  /*0750*/  BSSY.RECONVERGENT B1, `(.L_x_12) ;  /* 0x000001d000017945 */ /* 0x000fe80003800200 */
[----:B------:R-:W-:Y:S04]  /*0760*/  BSSY.RELIABLE B0, `(.L_x_13) ;  /* 0x0000018000007945 */ /* 0x000fe80003800100 */
[----:B------:R-:W-:Y:S05]  /*0770*/  @P3 BRA `(.L_x_14) ;  /* 0x00000000001c3947 */ /* 0x000fea0003800000 */
[----:B-123--:R-:W1:Y:S02]  /*0780*/  LDS R2, [UR8+0x34] ;  /* 0x00003408ff027984 */ /* 0x00ee640008000800 */
[----:B-1----:R-:W-:-:S05]  /*0790*/  LOP3.LUT R2, R2, 0x7, RZ, 0xb8, !PT ;  /* 0x0000000702027812 */ /* 0x002fca00078eb8ff */
[----:B------:R1:W-:Y:S01]  /*07a0*/  STS [UR8+0x34], R2 ;  /* 0x00003402ff007988 */ /* 0x0003e20008000808 */
[----:B------:R-:W-:Y:S05]  /*07b0*/  @P3 BRA `(.L_x_15) ;  /* 0x00000000001c3947 */ /* 0x000fea0003800000 */
[----:B-1----:R-:W1:Y:S02]  /*07c0*/  LDS R2, [UR8+0x34] ;  /* 0x00003408ff027984 */ /* 0x002e640008000800 */
[----:B-1----:R-:W-:-:S05]  /*07d0*/  LOP3.LUT R2, R2, 0x38, RZ, 0xb8, !PT ;  /* 0x0000003802027812 */ /* 0x002fca00078eb8ff */
[----:B------:R4:W-:Y:S02]  /*07e0*/  STS [UR8+0x34], R2 ;  /* 0x00003402ff007988 */ /* 0x0009e40008000808 */
.L_x_14:
[----:B------:R-:W-:Y:S05]  /*07f0*/  @P3 BRA `(.L_x_16) ;  /* 0x00000000001c3947 */ /* 0x000fea0003800000 */
[----:B-1234-:R-:W1:Y:S02]  /*0800*/  LDS R2, [UR8+0x8] ;  /* 0x00000808ff027984 */ /* 0x01ee640008000800 */
[----:B-1----:R-:W-:-:S05]  /*0810*/  LOP3.LUT R2, R2, 0x780, RZ, 0xb8, !PT ;  /* 0x0000078002027812 */ /* 0x002fca00078eb8ff */
[----:B------:R2:W-:Y:S02]  /*0820*/  STS [UR8+0x8], R2 ;  /* 0x00000802ff007988 */ /* 0x0005e40008000808 */
.L_x_15:
[----:B------:R-:W-:Y:S05]  /*0830*/  @P3 BRA `(.L_x_17) ;  /* 0x0000000000283947 */ /* 0x000fea0003800000 */
[----:B-12---:R-:W1:Y:S02]  /*0840*/  LDS R2, [UR8+0x8] ;  /* 0x00000808ff027984 */ /* 0x006e640008000800 */
[----:B-1----:R-:W-:-:S05]  /*0850*/  LOP3.LUT R2, R2, 0x1800, RZ, 0xb8, !PT ;  /* 0x0000180002027812 */ /* 0x002fca00078eb8ff */
[----:B------:R5:W-:Y:S02]  /*0860*/  STS [UR8+0x8], R2 ;  /* 0x00000802ff007988 */ /* 0x000be40008000808 */
.L_x_16:
[----:B------:R-:W-:Y:S05]  /*0870*/  @P3 BREAK.RELIABLE B0 ;  /* 0x0000000000003942 */ /* 0x000fea0003800100 */
[----:B------:R-:W-:Y:S05]  /*0880*/  @P3 BRA `(.L_x_18) ;  /* 0x0000000000243947 */ /* 0x000fea0003800000 */
[----:B-1-3--:R-:W1:Y:S01]  /*0890*/  LDS R3, [UR8+0x8] ;  /* 0x00000808ff037984 */ /* 0x00ae620008000800 */
[----:B--2-45:R-:W-:-:S05]  /*08a0*/  IMAD.MOV.U32 R2, RZ, RZ, 0x6000 ;  /* 0x00006000ff027424 */ /* 0x034fca00078e00ff */
[----:B-1----:R-:W-:-:S04]  /*08b0*/  LOP3.LUT R2, R3, 0x2000, R2, 0xd8, !PT ;  /* 0x0000200003027812 */ /* 0x002fc800078ed802 */
[----:B------:R-:W-:-:S05]  /*08c0*/  LOP3.LUT R2, R2, 0x400000, RZ, 0xb8, !PT ;  /* 0x0040000002027812 */ /* 0x000fca00078eb8ff */
[----:B------:R3:W-:Y:S02]  /*08d0*/  STS [UR8+0x8], R2 ;  /* 0x00000802ff007988 */ /* 0x0007e40008000808 */
.L_x_17:
[----:B------:R-:W-:Y:S05]  /*08e0*/  BSYNC.RELIABLE B0 ;  /* 0x0000000000007941 */ /* 0x000fea0003800100 */
.L_x_13:
[----:B-123--:R-:W1:Y:S02]  /*08f0*/  @!P3 LDS R2, [UR8+0x8] ;  /* 0x00000808ff02b984 */ /* 0x00ee640008000800 */
[----:B-1----:R-:W-:-:S05]  /*0900*/  @!P3 LOP3.LUT R2, R2, 0x8000, RZ, 0xb8, !PT ;  /* 0x000080000202b812 */ /* 0x002fca00078eb8ff */
[----:B------:R1:W-:Y:S02]  /*0910*/  @!P3 STS [UR8+0x8], R2 ;  /* 0x00000802ff00b988 */ /* 0x0003e40008000808 */
.L_x_18:
[----:B------:R-:W-:Y:S05]  /*0920*/  BSYNC.RECONVERGENT B1 ;  /* 0x0000000000017941 */ /* 0x000fea0003800200 */
.L_x_12:
[----:B------:R-:W-:Y:S05]  /*0930*/  WARPSYNC.ALL ;  /* 0x0000000000007948 */ /* 0x000fea0003800000 */
[----:B------:R-:W-:Y:S01]  /*0940*/  NOP ;  /* 0x0000000000007918 */ /* 0x000fe20000000000 */
[----:B------:R-:W-:Y:S05]  /*0950*/  @P0 BRA `(.L_x_19) ;  /* 0x0000000000300947 */ /* 0x000fea0003800000 */
[----:B-12345:R-:W1:Y:S01]  /*0960*/  S2R R2, SR_LANEID ;  /* 0x0000000000027919 */ /* 0x03ee620000000000 */
[----:B------:R-:W-:Y:S05]  /*0970*/  WARPSYNC.ALL ;  /* 0x0000000000007948 */ /* 0x000fea0003800000 */
[----:B------:R-:W-:Y:S01]  /*0980*/  NOP ;  /* 0x0000000000007918 */ /* 0x000fe20000000000 */
[----:B-1----:R-:W-:-:S05]  /*0990*/  IMAD.SHL.U32 R7, R2, 0x4, RZ ;  /* 0x0000000402077824 */ /* 0x002fca00078e00ff */
[----:B------:R-:W1:Y:S01]  /*09a0*/  LDS R9, [R7+UR8] ;  /* 0x0000000807097984 */ /* 0x000e620008000800 */
[----:B------:R-:W-:-:S05]  /*09b0*/  IADD3 R2, P1, PT, R7, UR6, RZ ;  /* 0x0000000607027c10 */ /* 0x000fca000ff3e0ff */
[----:B------:R-:W-:-:S05]  /*09c0*/  IMAD.X R3, RZ, RZ, UR7, P1 ;  /* 0x00000007ff037e24 */ /* 0x000fca00088e06ff */
[----:B-1----:R1:W2:Y:S01]  /*09d0*/  ATOMG.E.EXCH.STRONG.GPU PT, RZ, [R2], R9 ;  /* 0x0000000902ff73a8 */ /* 0x0022a200041ee100 */
[----:B------:R-:W-:-:S04]  /*09e0*/  DEPBAR {5,4,3,2,1,0} ;  /* 0x0000003f0000791a */ /* 0x000fc80000000000 */
[----:B------:R-:W3:Y:S02]  /*09f0*/  CCTL.E.C.LDCU.IV.DEEP [UR6] ;  /* 0x0000000006007540 */ /* 0x000ee40009c08000 */
[----:B---3--:R1:W-:Y:S01]  /*0a00*/  UTMACCTL.IV [UR6] ;  /* 0x00000000060079b9 */ /* 0x0083e20008000000 */
[----:B------:R-:W-:Y:S01]  /*0a10*/  NOP ;  /* 0x0000000000007918 */ /* 0x000fe20000000000 */
.L_x_19:
[----:B------:R-:W-:Y:S05]  /*0a20*/  @P0 BRA `(.L_x_20) ;  /* 0x00000000000c0947 */ /* 0x000fea0003800000 */
[----:B------:R0:W-:Y:S01]  /*0a30*/  UTMACMDFLUSH ;  /* 0x00000000000079b7 */ /* 0x0001e20000000000 */
[----:B------:R-:W-:Y:S05]  /*0a40*/  @P0 BRA `(.L_x_20) ;  /* 0x0000000000040947 */ /* 0x000fea0003800000 */
[----:B------:R-:W-:-:S04]  /*0a50*/  DEPBAR.LE SB0, 0x0 ;  /* 0x000080000000791a */ /* 0x000fc80000000000 */
.L_x_20:
[----:B------:R-:W-:Y:S05]  /*0a60*/  WARPSYNC.ALL ;  /* 0x0000000000007948 */ /* 0x000fea0003800000 */
[----:B------:R-:W-:Y:S01]  /*0a70*/  NOP ;  /* 0x0000000000007918 */ /* 0x000fe20000000000 */
[----:B--2---:R-:W-:Y:S06]  /*0a80*/  BAR.SYNC.DEFER_BLOCKING 0x0 ;  /* 0x0000000000007b1d */ /* 0x004fec0000010000 */
[----:B------:R-:W-:Y:S02]  /*0a90*/  BSSY.RECONVERGENT B1, `(.L_x_21) ;  /* 0x000000b000017945 */ /* 0x000fe40003800200 */
[----:B------:R-:W-:Y:S06]  /*0aa0*/  BAR.SYNC.DEFER_BLOCKING 0x0 ;  /* 0x0000000000007b1d */ /* 0x000fec0000010000 */
[----:B------:R2:W-:Y:S01]  /*0ab0*/  @!P0 STS [R4], RZ ;  /* 0x000000ff04008388 */ /* 0x0005e20000000800 */
[----:B------:R-:W-:Y:S01]  /*0ac0*/  NOP ;  /* 0x0000000000007918 */ /* 0x000fe20000000000 */
[----:B------:R-:W-:Y:S05]  /*0ad0*/  @P3 BRA `(.L_x_22) ;  /* 0x0000000000183947 */ /* 0x000fea0003800000 */
[----:B-1-345:R-:W1:Y:S01]  /*0ae0*/  LDS R2, [UR8+0x8] ;  /* 0x00000808ff027984 */ /* 0x03ae620008000800 */
[----:B------:R-:W3:Y:S01]  /*0af0*/  LDC.64 R8, c[0x0][0x388] ;  /* 0x0000e200ff087b82 */ /* 0x000ee20000000a00 */
[----:B------:R-:W-:Y:S02]  /*0b00*/  IMAD.MOV.U32 R3, RZ, RZ, 0x70 ;  /* 0x00000070ff037424 */ /* 0x000fe400078e00ff */
[----:B---3--:R3:W-:Y:S03]  /*0b10*/  STS.64 [UR8], R8 ;  /* 0x00000008ff007988 */ /* 0x0087e60008000a08 */
[----:B-1----:R-:W-:-:S05]  /*0b20*/  LOP3.LUT R2, R2, 0x10, R3, 0xd8, !PT ;  /* 0x0000001002027812 */ /* 0x002fca00078ed803 */
[----:B------:R3:W-:Y:S02]  /*0b30*/  STS [UR8+0x8], R2 ;  /* 0x00000802ff007988 */ /* 0x0007e40008000808 */
.L_x_22:
[----:B-1----:R-:W-:Y:S05]  /*0b40*/  BSYNC.RECONVERGENT B1 ;  /* 0x0000000000017941 */ /* 0x002fea0003800200 */
.L_x_21:
[----:B------:R-:W-:Y:S04]  /*0b50*/  BSSY.RECONVERGENT B2, `(.L_x_23) ;  /* 0x000000f000027945 */ /* 0x000fe80003800200 */
[----:B------:R-:W-:Y:S04]  /*0b60*/  BSSY.RELIABLE B1, `(.L_x_24) ;  /* 0x000000c000017945 */ /* 0x000fe80003800100 */
[----:B------:R-:W-:Y:S05]  /*0b70*/  @P3 BRA `(.L_x_25) ;  /* 0x0000000000283947 */ /* 0x000fea0003800000 */
[----:B---345:R-:W1:Y:S01]  /*0b80*/  LDS R2, [UR8+0x34] ;  /* 0x00003408ff027984 */ /* 0x038e620008000800 */
[----:B------:R-:W-:Y:S01]  /*0b90*/  IMAD.MOV.U32 R3, RZ, RZ, 0x1f000000 ;  /* 0x1f000000ff037424 */ /* 0x000fe200078e00ff */
[----:B------:R-:W-:Y:S05]  /*0ba0*/  @P3 BREAK.RELIABLE B1 ;  /* 0x0000000000013942 */ /* 0x000fea0003800100 */
[----:B-1----:R-:W-:-:S05]  /*0bb0*/  LOP3.LUT R2, R2, 0xff000000, R3, 0xb8, !PT ;  /* 0xff00000002027812 */ /* 0x002fca00078eb803 */
[----:B------:R1:W-:Y:S01]  /*0bc0*/  STS [UR8+0x34], R2 ;  /* 0x00003402ff007988 */ /* 0x0003e20008000808 */
[----:B------:R-:W-:Y:S05]  /*0bd0*/  @P3 BRA `(.L_x_26) ;  /* 0x0000000000183947 */ /* 0x000fea0003800000 */
[----:B-1----:R-:W1:Y:S01]  /*0be0*/  LDS R2, [UR8+0x38] ;  /* 0x00003808ff027984 */ /* 0x002e620008000800 */
[----:B------:R-:W-:-:S05]  /*0bf0*/  IMAD.MOV.U32 R3, RZ, RZ, 0x7f ;  /* 0x0000007fff037424 */ /* 0x000fca00078e00ff */
[----:B-1----:R-:W-:-:S05]  /*0c00*/  LOP3.LUT R2, R2, 0xff, R3, 0xb8, !PT ;  /* 0x000000ff02027812 */ /* 0x002fca00078eb803 */
[----:B------:R1:W-:Y:S02]  /*0c10*/  STS [UR8+0x38], R2 ;  /* 0x00003802ff007988 */ /* 0x0003e40008000808 */
.L_x_25:
[----:B------:R-:W-:Y:S05]  /*0c20*/  BSYNC.RELIABLE B1 ;  /* 0x0000000000017941 */ /* 0x000fea0003800100 */
.L_x_24:
[----:B------:R1:W-:Y:S02]  /*0c30*/  @!P3 STS [UR8+0x20], R5 ;  /* 0x00002005ff00b988 */ /* 0x0003e40008000808 */
.L_x_26:
[----:B------:R-:W-:Y:S05]  /*0c40*/  BSYNC.RECONVERGENT B2 ;  /* 0x0000000000027941 */ /* 0x000fea0003800200 */
.L_x_23:
[----:B------:R-:W-:Y:S05]  /*0c50*/  WARPSYNC.ALL ;  /* 0x0000000000007948 */ /* 0x000fea0003800000 */
[----:B------:R-:W-:Y:S01]  /*0c60*/  NOP ;  /* 0x0000000000007918 */ /* 0x000fe20000000000 */
[----:B-1----:R-:W1:Y:S01]  /*0c70*/  LDC R5, c[0x0][0x39c] ;  /* 0x0000e700ff057b82 */ /* 0x002e620000000800 */
[----:B------:R-:W-:Y:S01]  /*0c80*/  BSSY.RECONVERGENT B2, `(.L_x_27) ;  /* 0x000000b000027945 */ /* 0x000fe20003800200 */
[----:B-1----:R-:W-:-:S03]  /*0c90*/  VIADD R5, R5, 0xffffffff ;  /* 0xffffffff05057836 */ /* 0x002fc60000000000 */
[----:B------:R-:W-:Y:S05]  /*0ca0*/  @P3 BRA `(.L_x_28) ;  /* 0x0000000000203947 */ /* 0x000fea0003800000 */
[----:B---345:R-:W1:Y:S01]  /*0cb0*/  LDS R2, [UR8+0x1c] ;  /* 0x00001c08ff027984 */ /* 0x038e620008000800 */
[----:B------:R-:W3:Y:S03]  /*0cc0*/  LDC.64 R8, c[0x0][0x3b0] ;  /* 0x0000ec00ff087b82 */ /* 0x000ee60000000a00 */
[----:B------:R4:W-:Y:S01]  /*0cd0*/  STS [UR8+0x24], R5 ;  /* 0x00002405ff007988 */ /* 0x0009e20008000808 */
[--C-:B---3--:R-:W-:Y:S02]  /*0ce0*/  SHF.R.U32.HI R7, RZ, 0x4, R9.reuse ;  /* 0x00000004ff077819 */ /* 0x108fe40000011609 */
[----:B------:R-:W-:-:S05]  /*0cf0*/  SHF.R.U64 R3, R8, 0x4, R9 ;  /* 0x0000000408037819 */ /* 0x000fca0000001209 */
[----:B------:R4:W-:Y:S01]  /*0d00*/  STS [UR8+0xc], R3 ;  /* 0x00000c03ff007988 */ /* 0x0009e20008000808 */
[----:B-1----:R-:W-:-:S05]  /*0d10*/  LOP3.LUT R2, R2, 0xf, R7, 0xb8, !PT ;  /* 0x0000000f02027812 */ /* 0x002fca00078eb807 */
[----:B------:R4:W-:Y:S02]  /*0d20*/  STS [UR8+0x1c], R2 ;  /* 0x00001c02ff007988 */ /* 0x0009e40008000808 */
.L_x_28:
[----:B------:R-:W-:Y:S05]  /*0d30*/  BSYNC.RECONVERGENT B2 ;  /* 0x0000000000027941 */ /* 0x000fea0003800200 */
.L_x_27:
[----:B------:R-:W-:Y:S04]  /*0d40*/  BSSY.RECONVERGENT B3, `(.L_x_29) ;  /* 0x000001d000037945 */ /* 0x000fe80003800200 */
[----:B------:R-:W-:Y:S04]  /*0d50*/  BSSY.RELIABLE B2, `(.L_x_30) ;  /* 0x0000018000027945 */ /* 0x000fe80003800100 */
[----:B------:R-:W-:Y:S05]  /*0d60*/  @P3 BRA `(.L_x_31) ;  /* 0x00000000001c3947 */ /* 0x000fea0003800000 */
[----:B---345:R-:W1:Y:S02]  /*0d70*/  LDS R2, [UR8+0x34] ;  /* 0x00003408ff027984 */ /* 0x038e640008000800 */
[----:B-1----:R-:W-:-:S05]  /*0d80*/  LOP3.LUT R2, R2, 0x7, RZ, 0xb8, !PT ;  /* 0x0000000702027812 */ /* 0x002fca00078eb8ff */
[----:B------:R1:W-:Y:S01]  /*0d90*/  STS [UR8+0x34], R2 ;  /* 0x00003402ff007988 */ /* 0x0003e20008000808 */
[----:B------:R-:W-:Y:S05]  /*0da0*/  @P3 BRA `(.L_x_32) ;  /* 0x00000000001c3947 */ /* 0x000fea0003800000 */
[----:B-1----:R-:W1:Y:S02]  /*0db0*/  LDS R2, [UR8+0x34] ;  /* 0x00003408ff027984 */ /* 0x002e640008000800 */
[----:B-1----:R-:W-:-:S05]  /*0dc0*/  LOP3.LUT R2, R2, 0x38, RZ, 0xb8, !PT ;  /* 0x0000003802027812 */ /* 0x002fca00078eb8ff */
[----:B------:R1:W-:Y:S02]  /*0dd0*/  STS [UR8+0x34], R2 ;  /* 0x00003402ff007988 */ /* 0x0003e40008000808 */
.L_x_31:
[----:B------:R-:W-:Y:S05]  /*0de0*/  @P3 BRA `(.L_x_33) ;  /* 0x00000000001c3947 */ /* 0x000fea0003800000 */
[----:B-1-345:R-:W1:Y:S02]  /*0df0*/  LDS R2, [UR8+0x8] ;  /* 0x00000808ff027984 */ /* 0x03ae640008000800 */
[----:B-1----:R-:W-:-:S05]  /*0e00*/  LOP3.LUT R2, R2, 0x780, RZ, 0xb8, !PT ;  /* 0x0000078002027812 */ /* 0x002fca00078eb8ff */
[----:B------:R3:W-:Y:S02]  /*0e10*/  STS [UR8+0x8], R2 ;  /* 0x00000802ff007988 */ /* 0x0007e40008000808 */
.L_x_32:
[----:B------:R-:W-:Y:S05]  /*0e20*/  @P3 BRA `(.L_x_34) ;  /* 0x0000000000283947 */ /* 0x000fea0003800000 */
[----:B-1-3--:R-:W1:Y:S02]  /*0e30*/  LDS R2, [UR8+0x8] ;  /* 0x00000808ff027984 */ /* 0x00ae640008000800 */
[----:B-1----:R-:W-:-:S05]  /*0e40*/  LOP3.LUT R2, R2, 0x1800, RZ, 0xb8, !PT ;  /* 0x0000180002027812 */ /* 0x002fca00078eb8ff */
[----:B------:R1:W-:Y:S02]  /*0e50*/  STS [UR8+0x8], R2 ;  /* 0x00000802ff007988 */ /* 0x0003e40008000808 */
.L_x_33:
[----:B------:R-:W-:Y:S05]  /*0e60*/  @P3 BREAK.RELIABLE B2 ;  /* 0x0000000000023942 */ /* 0x000fea0003800100 */
[----:B------:R-:W-:Y:S05]  /*0e70*/  @P3 BRA `(.L_x_35) ;  /* 0x0000000000243947 */ /* 0x000fea0003800000 */
[----:B-1-345:R-:W1:Y:S01]  /*0e80*/  LDS R2, [UR8+0x8] ;  /* 0x00000808ff027984 */ /* 0x03ae620008000800 */
[----:B------:R-:W-:-:S05]  /*0e90*/  IMAD.MOV.U32 R3, RZ, RZ, 0x6000 ;  /* 0x00006000ff037424 */ /* 0x000fca00078e00ff */
[----:B-1----:R-:W-:-:S04]  /*0ea0*/  LOP3.LUT R2, R2, 0x2000, R3, 0xd8, !PT ;  /* 0x0000200002027812 */ /* 0x002fc800078ed803 */
[----:B------:R-:W-:-:S05]  /*0eb0*/  LOP3.LUT R2, R2, 0x400000, RZ, 0xb8, !PT ;  /* 0x0040000002027812 */ /* 0x000fca00078eb8ff */
[----:B------:R4:W-:Y:S02]  /*0ec0*/  STS [UR8+0x8], R2 ;  /* 0x00000802ff007988 */ /* 0x0009e40008000808 */
.L_x_34:
[----:B------:R-:W-:Y:S05]  /*0ed0*/  BSYNC.RELIABLE B2 ;  /* 0x0000000000027941 */ /* 0x000fea0003800100 */
.L_x_30:
[----:B-1-34-:R-:W1:Y:S02]  /*0ee0*/  @!P3 LDS R2, [UR8+0x8] ;  /* 0x00000808ff02b984 */ /* 0x01ae640008000800 */
[----:B-1----:R-:W-:-:S05]  /*0ef0*/  @!P3 LOP3.LUT R2, R2, 0x8000, RZ, 0xb8, !PT ;  /* 0x000080000202b812 */ /* 0x002fca00078eb8ff */
[----:B------:R1:W-:Y:S02]  /*0f00*/  @!P3 STS [UR8+0x8], R2 ;  /* 0x00000802ff00b988 */ /* 0x0003e40008000808 */
.L_x_35:
[----:B------:R-:W-:Y:S05]  /*0f10*/  BSYNC.RECONVERGENT B3 ;  /* 0x0000000000037941 */ /* 0x000fea0003800200 */
.L_x_29:
[----:B------:R-:W-:Y:S05]  /*0f20*/  WARPSYNC.ALL ;  /* 0x0000000000007948 */ /* 0x000fea0003800000 */
[----:B------:R-:W-:Y:S01]  /*0f30*/  NOP ;  /* 0x0000000000007918 */ /* 0x000fe20000000000 */
[----:B------:R-:W-:-:S04]  /*0f40*/  UIADD3 UR5, UPT, UPT, UR4, 0x80, URZ ;  /* 0x0000008004057890 */ /* 0x000fc8000fffe0ff */
[----:B------:R-:W-:-:S04]  /*0f50*/  UIADD3 UR16, UP0, UPT, UR5, UR12, URZ ;  /* 0x0000000c05107290 */ /* 0x000fc8000ff1e0ff */
[----:B------:R-:W-:Y:S01]  /*0f60*/  ULEA.HI.X.SX32 UR17, UR5, UR13, 0x1, UP0 ;  /* 0x0000000d05117291 */ /* 0x000fe200080f0eff */
[----:B------:R-:W-:Y:S11]  /*0f70*/  @P0 BRA `(.L_x_36) ;  /* 0x0000000000300947 */ /* 0x000ff60003800000 */
[----:B-1-345:R-:W1:Y:S01]  /*0f80*/  S2R R2, SR_LANEID ;  /* 0x0000000000027919 */ /* 0x03ae620000000000 */
[----:B------:R-:W-:Y:S05]  /*0f90*/  WARPSYNC.ALL ;  /* 0x0000000000007948 */ /* 0x000fea0003800000 */
[----:B------:R-:W-:Y:S01]  /*0fa0*/  NOP ;  /* 0x0000000000007918 */ /* 0x000fe20000000000 */
[----:B-1----:R-:W-:-:S05]  /*0fb0*/  IMAD.SHL.U32 R8, R2, 0x4, RZ ;  /* 0x0000000402087824 */ /* 0x002fca00078e00ff */
[----:B------:R-:W1:Y:S01]  /*0fc0*/  LDS R7, [R8+UR8] ;  /* 0x0000000808077984 */ /* 0x000e620008000800 */
[----:B------:R-:W-:-:S05]  /*0fd0*/  IADD3 R2, P1, PT, R8, UR16, RZ ;  /* 0x0000001008027c10 */ /* 0x000fca000ff3e0ff */
[----:B------:R-:W-:-:S05]  /*0fe0*/  IMAD.X R3, RZ, RZ, UR17, P1 ;  /* 0x00000011ff037e24 */ /* 0x000fca00088e06ff */
[----:B-1----:R1:W3:Y:S01]  /*0ff0*/  ATOMG.E.EXCH.STRONG.GPU PT, RZ, [R2], R7 ;  /* 0x0000000702ff73a8 */ /* 0x0022e200041ee100 */
[----:B------:R-:W-:-:S04]  /*1000*/  DEPBAR {5,4,3,2,1,0} ;  /* 0x0000003f0000791a */ /* 0x000fc80000000000 */
[----:B------:R-:W4:Y:S02]  /*1010*/  CCTL.E.C.LDCU.IV.DEEP [UR16] ;  /* 0x0000000010007540 */ /* 0x000f240009c08000 */
[----:B----4-:R1:W-:Y:S01]  /*1020*/  UTMACCTL.IV [UR16] ;  /* 0x00000000100079b9 */ /* 0x0103e20008000000 */
[----:B------:R-:W-:Y:S01]  /*1030*/  NOP ;  /* 0x0000000000007918 */ /* 0x000fe20000000000 */
.L_x_36:
[----:B------:R-:W-:Y:S05]  /*1040*/  @P0 BRA `(.L_x_37) ;  /* 0x00000000000c0947 */ /* 0x000fea0003800000 */
[----:B------:R0:W-:Y:S01]  /*1050*/  UTMACMDFLUSH ;  /* 0x00000000000079b7 */ /* 0x0001e20000000000 */
[----:B------:R-:W-:Y:S05]  /*1060*/  @P0 BRA `(.L_x_37) ;  /* 0x0000000000040947 */ /* 0x000fea0003800000 */
[----:B------:R-:W-:-:S04]  /*1070*/  DEPBAR.LE SB0, 0x0 ;  /* 0x000080000000791a */ /* 0x000fc80000000000 */
.L_x_37:
[----:B------:R-:W-:Y:S05]  /*1080*/  WARPSYNC.ALL ;  /* 0x0000000000007948 */ /* 0x000fea0003800000 */
[----:B------:R-:W-:Y:S01]  /*1090*/  NOP ;  /* 0x0000000000007918 */ /* 0x000fe20000000000 */
[----:B---3--:R-:W-:Y:S06]  /*10a0*/  BAR.SYNC.DEFER_BLOCKING 0x0 ;  /* 0x0000000000007b1d */ /* 0x008fec0000010000 */
[----:B------:R-:W-:Y:S02]  /*10b0*/  BSSY.RECONVERGENT B3, `(.L_x_38) ;  /* 0x000000b000037945 */ /* 0x000fe40003800200 */
[----:B------:R-:W-:Y:S06]  /*10c0*/  BAR.SYNC.DEFER_BLOCKING 0x0 ;  /* 0x0000000000007b1d */ /* 0x000fec0000010000 */
[----:B------:R3:W-:Y:S01]  /*10d0*/  @!P0 STS [R4], RZ ;  /* 0x000000ff04008388 */ /* 0x0007e20000000800 */
[----:B------:R-:W-:Y:S01]  /*10e0*/  NOP ;  /* 0x0000000000007918 */ /* 0x000fe20000000000 */
[----:B------:R-:W-:Y:S05]  /*10f0*/  @P3 BRA `(.L_x_39) ;  /* 0x0000000000183947 */ /* 0x000fea0003800000 */
[----:B-1--45:R-:W1:Y:S01]  /*1100*/  LDS R2, [UR8+0x8] ;  /* 0x00000808ff027984 */ /* 0x032e620008000800 */
[----:B------:R-:W4:Y:S01]  /*1110*/  LDC.64 R8, c[0x0][0x390] ;  /* 0x0000e400ff087b82 */ /* 0x000f220000000a00 */
[----:B------:R-:W-:Y:S02]  /*1120*/  IMAD.MOV.U32 R3, RZ, RZ, 0x70 ;  /* 0x00000070ff037424 */ /* 0x000fe400078e00ff */
[----:B----4-:R4:W-:Y:S03]  /*1130*/  STS.64 [UR8], R8 ;  /* 0x00000008ff007988 */ /* 0x0109e60008000a08 */
[----:B-1----:R-:W-:-:S05]  /*1140*/  LOP3.LUT R2, R2, 0x10, R3, 0xd8, !PT ;  /* 0x0000001002027812 */ /* 0x002fca00078ed803 */
[----:B------:R4:W-:Y:S02]  /*1150*/  STS [UR8+0x8], R2 ;  /* 0x00000802ff007988 */ /* 0x0009e40008000808 */
.L_x_39:
[----:B-1----:R-:W-:Y:S05]  /*1160*/  BSYNC.RECONVERGENT B3 ;  /* 0x0000000000037941 */ /* 0x002fea0003800200 */
.L_x_38:
[----:B------:R-:W-:Y:S04]  /*1170*/  BSSY.RECONVERGENT B4, `(.L_x_40) ;  /* 0x0000033000047945 */ /* 0x000fe80003800200 */
[----:B------:R-:W-:Y:S04]  /*1180*/  BSSY.RELIABLE B3, `(.L_x_41) ;  /* 0x000002e000037945 */ /* 0x000fe80003800100 */
[----:B------:R-:W-:Y:S05]  /*1190*/  @P3 BRA `(.L_x_42) ;  /* 0x0000000000243947 */ /* 0x000fea0003800000 */
[----:B----45:R-:W1:Y:S01]  /*11a0*/  LDS R2, [UR8+0x34] ;  /* 0x00003408ff027984 */ /* 0x030e620008000800 */
[----:B------:R-:W-:-:S05]  /*11b0*/  IMAD.MOV.U32 R3, RZ, RZ, 0x7f000000 ;  /* 0x7f000000ff037424 */ /* 0x000fca00078e00ff */
[----:B-1----:R-:W-:-:S05]  /*11c0*/  LOP3.LUT R2, R2, 0xff000000, R3, 0xb8, !PT ;  /* 0xff00000002027812 */ /* 0x002fca00078eb803 */
[----:B------:R1:W-:Y:S01]  /*11d0*/  STS [UR8+0x34], R2 ;  /* 0x00003402ff007988 */ /* 0x0003e20008000808 */
[----:B------:R-:W-:Y:S05]  /*11e0*/  @P3 BRA `(.L_x_43) ;  /* 0x0000000000183947 */ /* 0x000fea0003800000 */
[----:B-1----:R-:W1:Y:S01]  /*11f0*/  LDS R2, [UR8+0x38] ;  /* 0x00003808ff027984 */ /* 0x002e620008000800 */
[----:B------:R-:W-:-:S05]  /*1200*/  IMAD.MOV.U32 R3, RZ, RZ, 0x7f ;  /* 0x0000007fff037424 */ /* 0x000fca00078e00ff */
[----:B-1----:R-:W-:-:S05]  /*1210*/  LOP3.LUT R2, R2, 0xff, R3, 0xb8, !PT ;  /* 0x000000ff02027812 */ /* 0x002fca00078eb803 */
[----:B------:R1:W-:Y:S02]  /*1220*/  STS [UR8+0x38], R2 ;  /* 0x00003802ff007988 */ /* 0x0003e40008000808 */
.L_x_42:
[----:B------:R-:W-:Y:S05]  /*1230*/  @P3 BRA `(.L_x_44) ;  /* 0x00000000000c3947 */ /* 0x000fea0003800000 */
[----:B------:R1:W-:Y:S02]  /*1240*/  STS [UR8+0x20], R5 ;  /* 0x00002005ff007988 */ /* 0x0003e40008000808 */
.L_x_43:
[----:B------:R-:W-:Y:S05]  /*1250*/  @P3 BRA `(.L_x_45) ;  /* 0x0000000000243947 */ /* 0x000fea0003800000 */
[----:B------:R1:W-:Y:S02]  /*1260*/  STS [UR8+0x24], R6 ;  /* 0x00002406ff007988 */ /* 0x0003e40008000808 */
.L_x_44:
[----:B------:R-:W-:Y:S05]  /*1270*/  @P3 BRA `(.L_x_46) ;  /* 0x00000000002c3947 */ /* 0x000fea0003800000 */
[----:B-1--45:R-:W1:Y:S01]  /*1280*/  LDS R2, [UR8+0x1c] ;  /* 0x00001c08ff027984 */ /* 0x032e620008000800 */
[----:B------:R-:W4:Y:S02]  /*1290*/  LDC.64 R6, c[0x0][0x3b8] ;  /* 0x0000ee00ff067b82 */ /* 0x000f240000000a00 */
[--C-:B----4-:R-:W-:Y:S02]  /*12a0*/  SHF.R.U32.HI R5, RZ, 0x4, R7.reuse ;  /* 0x00000004ff057819 */ /* 0x110fe40000011607 */
[----:B------:R-:W-:-:S05]  /*12b0*/  SHF.R.U64 R3, R6, 0x4, R7 ;  /* 0x0000000406037819 */ /* 0x000fca0000001207 */
[----:B------:R4:W-:Y:S01]  /*12c0*/  STS [UR8+0xc], R3 ;  /* 0x00000c03ff007988 */ /* 0x0009e20008000808 */
[----:B-1----:R-:W-:-:S05]  /*12d0*/  LOP3.LUT R2, R2, 0xf, R5, 0xb8, !PT ;  /* 0x0000000f02027812 */ /* 0x002fca00078eb805 */
[----:B------:R4:W-:Y:S02]  /*12e0*/  STS [UR8+0x1c], R2 ;  /* 0x00001c02ff007988 */ /* 0x0009e40008000808 */
.L_x_45:
[----:B------:R-:W-:Y:S05]  /*12f0*/  @P3 BRA `(.L_x_47) ;  /* 0x00000000001c3947 */ /* 0x000fea0003800000 */
[----:B-1--45:R-:W1:Y:S02]  /*1300*/  LDS R2, [UR8+0x34] ;  /* 0x00003408ff027984 */ /* 0x032e640008000800 */
[----:B-1----:R-:W-:-:S05]  /*1310*/  LOP3.LUT R2, R2, 0x7, RZ, 0xb8, !PT ;  /* 0x0000000702027812 */ /* 0x002fca00078eb8ff */
[----:B------:R1:W-:Y:S02]  /*1320*/  STS [UR8+0x34], R2 ;  /* 0x00003402ff007988 */ /* 0x0003e40008000808 */
.L_x_46:
[----:B------:R-:W-:Y:S05]  /*1330*/  @P3 BRA `(.L_x_48) ;  /* 0x00000000001c3947 */ /* 0x000fea0003800000 */
[----:B-1--45:R-:W1:Y:S02]  /*1340*/  LDS R2, [UR8+0x34] ;  /* 0x00003408ff027984 */ /* 0x032e640008000800 */
[----:B-1----:R-:W-:-:S05]  /*1350*/  LOP3.LUT R2, R2, 0x38, RZ, 0xb8, !PT ;  /* 0x0000003802027812 */ /* 0x002fca00078eb8ff */
[----:B------:R1:W-:Y:S02]  /*1360*/  STS [UR8+0x34], R2 ;  /* 0x00003402ff007988 */ /* 0x0003e40008000808 */
.L_x_47:
[----:B------:R-:W-:Y:S05]  /*1370*/  @P3 BRA `(.L_x_49) ;  /* 0x00000000001c3947 */ /* 0x000fea0003800000 */
[----:B-1--45:R-:W1:Y:S02]  /*1380*/  LDS R2, [UR8+0x8] ;  /* 0x00000808ff027984 */ /* 0x032e640008000800 */
[----:B-1----:R-:W-:-:S05]  /*1390*/  LOP3.LUT R2, R2, 0x780, RZ, 0xb8, !PT ;  /* 0x0000078002027812 */ /* 0x002fca00078eb8ff */
[----:B------:R1:W-:Y:S02]  /*13a0*/  STS [UR8+0x8], R2 ;  /* 0x00000802ff007988 */ /* 0x0003e40008000808 */
.L_x_48:
[----:B------:R-:W-:Y:S05]  /*13b0*/  @P3 BRA `(.L_x_50) ;  /* 0x0000000000283947 */ /* 0x000fea0003800000 */
[----:B-1--45:R-:W1:Y:S02]  /*13c0*/  LDS R2, [UR8+0x8] ;  /* 0x00000808ff027984 */ /* 0x032e640008000800 */
[----:B-1----:R-:W-:-:S05]  /*13d0*/  LOP3.LUT R2, R2, 0x1800, RZ, 0xb8, !PT ;  /* 0x0000180002027812 */ /* 0x002fca00078eb8ff */
[----:B------:R1:W-:Y:S02]  /*13e0*/  STS [UR8+0x8], R2 ;  /* 0x00000802ff007988 */ /* 0x0003e40008000808 */
.L_x_49:
[----:B------:R-:W-:Y:S05]  /*13f0*/  @P3 BREAK.RELIABLE B3 ;  /* 0x0000000000033942 */ /* 0x000fea0003800100 */
[----:B------:R-:W-:Y:S05]  /*1400*/  @P3 BRA `(.L_x_51) ;  /* 0x0000000000243947 */ /* 0x000fea0003800000 */
[----:B-1--45:R-:W1:Y:S01]  /*1410*/  LDS R2, [UR8+0x8] ;  /* 0x00000808ff027984 */ /* 0x032e620008000800 */
[----:B------:R-:W-:-:S05]  /*1420*/  IMAD.MOV.U32 R3, RZ, RZ, 0x6000 ;  /* 0x00006000ff037424 */ /* 0x000fca00078e00ff */
[----:B-1----:R-:W-:-:S04]  /*1430*/  LOP3.LUT R2, R2, 0x6000, R3, 0xd8, !PT ;  /* 0x0000600002027812 */ /* 0x002fc800078ed803 */
[----:B------:R-:W-:-:S05]  /*1440*/  LOP3.LUT R2, R2, 0x400000, RZ, 0xb8, !PT ;  /* 0x0040000002027812 */ /* 0x000fca00078eb8ff */
[----:B------:R1:W-:Y:S02]  /*1450*/  STS [UR8+0x8], R2 ;  /* 0x00000802ff007988 */ /* 0x0003e40008000808 */
.L_x_50:
[----:B------:R-:W-:Y:S05]  /*1460*/  BSYNC.RELIABLE B3 ;  /* 0x0000000000037941 */ /* 0x000fea0003800100 */
.L_x_41:
[----:B-1--45:R-:W1:Y:S02]  /*1470*/  @!P3 LDS R2, [UR8+0x8] ;  /* 0x00000808ff02b984 */ /* 0x032e640008000800 */
[----:B-1----:R-:W-:-:S05]  /*1480*/  @!P3 LOP3.LUT R2, R2, 0x8000, RZ, 0xb8, !PT ;  /* 0x000080000202b812 */ /* 0x002fca00078eb8ff */
[----:B------:R1:W-:Y:S02]  /*1490*/  @!P3 STS [UR8+0x8], R2 ;  /* 0x00000802ff00b988 */ /* 0x0003e40008000808 */
.L_x_51:
[----:B------:R-:W-:Y:S05]  /*14a0*/  BSYNC.RECONVERGENT B4 ;  /* 0x0000000000047941 */ /* 0x000fea0003800200 */
.L_x_40:
[----:B------:R-:W-:Y:S05]  /*14b0*/  WARPSYNC.ALL ;  /* 0x0000000000007948 */ /* 0x000fea0003800000 */
[----:B------:R-:W-:Y:S01]  /*14c0*/  NOP ;  /* 0x0000000000007918 */ /* 0x000fe20000000000 */
[----:B------:R-:W-:-:S04]  /*14d0*/  UIADD3 UR4, UPT, UPT, UR4, 0x100, URZ ;  /* 0x0000010004047890 */ /* 0x000fc8000fffe0ff */
[----:B------:R-:W-:-:S04]  /*14e0*/  UIADD3 UR19, UP0, UPT, UR4, UR12, URZ ;  /* 0x0000000c04137290 */ /* 0x000fc8000ff1e0ff */
[----:B------:R-:W-:Y:S01]  /*14f0*/  ULEA.HI.X.SX32 UR24, UR4, UR13, 0x1, UP0 ;  /* 0x0000000d04187291 */ /* 0x000fe200080f0eff */
[----:B------:R-:W-:Y:S11]  /*1500*/  @P0 BRA `(.L_x_52) ;  /* 0x0000000000380947 */ /* 0x000ff60003800000 */
[----:B-1--45:R-:W1:Y:S01]  /*1510*/  S2R R2, SR_LANEID ;  /* 0x0000000000027919 */ /* 0x032e620000000000 */
[----:B------:R-:W-:Y:S05]  /*1520*/  WARPSYNC.ALL ;  /* 0x0000000000007948 */ /* 0x000fea0003800000 */
[----:B------:R-:W-:Y:S01]  /*1530*/  NOP ;  /* 0x0000000000007918 */ /* 0x000fe20000000000 */
[----:B-123--:R-:W-:-:S05]  /*1540*/  IMAD.SHL.U32 R4, R2, 0x4, RZ ;  /* 0x0000000402047824 */ /* 0x00efca00078e00ff */
[----:B------:R-:W1:Y:S01]  /*1550*/  LDS R5, [R4+UR8] ;  /* 0x0000000804057984 */ /* 0x000e620008000800 */
[----:B------:R-:W-:Y:S01]  /*1560*/  IADD3 R2, P1, PT, R4, UR19, RZ ;  /* 0x0000001304027c10 */ /* 0x000fe2000ff3e0ff */
[----:B------:R-:W-:-:S04]  /*1570*/  UMOV UR4, UR19 ;  /* 0x0000001300047c82 */ /* 0x000fc80008000000 */
[----:B------:R-:W-:Y:S01]  /*1580*/  IMAD.X R3, RZ, RZ, UR24, P1 ;  /* 0x00000018ff037e24 */ /* 0x000fe200088e06ff */
[----:B------:R-:W-:-:S04]  /*1590*/  UMOV UR5, UR24 ;  /* 0x0000001800057c82 */ /* 0x000fc80008000000 */
[----:B-1----:R1:W2:Y:S01]  /*15a0*/  ATOMG.E.EXCH.STRONG.GPU PT, RZ, [R2], R5 ;  /* 0x0000000502ff73a8 */ /* 0x0022a200041ee100 */
[----:B------:R-:W-:-:S04]  /*15b0*/  DEPBAR {5,4,3,2,1,0} ;  /* 0x0000003f0000791a */ /* 0x000fc80000000000 */
[----:B------:R-:W3:Y:S02]  /*15c0*/  CCTL.E.C.LDCU.IV.DEEP [UR4] ;  /* 0x0000000004007540 */ /* 0x000ee40009c08000 */
[----:B---3--:R1:W-:Y:S01]  /*15d0*/  UTMACCTL.IV [UR4] ;  /* 0x00000000040079b9 */ /* 0x0083e20008000000 */
[----:B------:R-:W-:Y:S01]  /*15e0*/  NOP ;  /* 0x0000000000007918 */ /* 0x000fe20000000000 */
.L_x_52:
[----:B------:R-:W-:Y:S05]  /*15f0*/  @P0 BRA `(.L_x_53) ;  /* 0x00000000000c0947 */ /* 0x000fea0003800000 */
[----:B------:R0:W-:Y:S01]  /*1600*/  UTMACMDFLUSH ;  /* 0x00000000000079b7 */ /* 0x0001e20000000000 */
[----:B------:R-:W-:Y:S05]  /*1610*/  @P0 BRA `(.L_x_53) ;  /* 0x0000000000040947 */ /* 0x000fea0003800000 */
[----:B------:R-:W-:-:S04]  /*1620*/  DEPBAR.LE SB0, 0x0 ;  /* 0x000080000000791a */ /* 0x000fc80000000000 */
.L_x_53:
[----:B------:R-:W-:Y:S05]  /*1630*/  WARPSYNC.ALL ;  /* 0x0000000000007948 */ /* 0x000fea0003800000 */
[----:B------:R-:W-:Y:S01]  /*1640*/  NOP ;  /* 0x0000000000007918 */ /* 0x000fe20000000000 */
[----:B--2---:R-:W-:Y:S01]  /*1650*/  BAR.SYNC.DEFER_BLOCKING 0x0 ;  /* 0x0000000000007b1d */ /* 0x004fe20000010000 */
[----:B------:R-:W-:Y:S01]  /*1660*/  ISETP.GE.AND P0, PT, R10, 0x1, PT ;  /* 0x000000010a00780c */ /* 0x000fe20003f06270 */
[----:B------:R-:W-:Y:S01]  /*1670*/  USHF.L.U32 UR11, UR11, 0x7, URZ ;  /* 0x000000070b0b7899 */ /* 0x000fe200080006ff */
[----:B-1--45:R-:W-:Y:S01]  /*1680*/  SHF.R.U32.HI R2, RZ, 0x5, R0 ;  /* 0x00000005ff027819 */ /* 0x032fe20000011600 */
[----:B------:R-:W-:-:S02]  /*1690*/  USHF.L.U32 UR23, UR9, 0x7, URZ ;  /* 0x0000000709177899 */ /* 0x000fc400080006ff */
[----:B------:R-:W-:Y:S01]  /*16a0*/  VOTEU.ALL UP0, P3 ;  /* 0x0000000000ff7886 */ /* 0x000fe20001800000 */
[----:B------:R-:W-:Y:S01]  /*16b0*/  UMOV UR4, 0x1 ;  /* 0x0000000100047882 */ /* 0x000fe20000000000 */
[----:B------:R-:W-:Y:S01]  /*16c0*/  VOTEU.ALL UP1, P3 ;  /* 0x0000000000ff7886 */ /* 0x000fe20001820000 */
[----:B------:R-:W-:Y:S02]  /*16d0*/  R2UR UR18, R2 ;  /* 0x00000000021272ca */ /* 0x000fe400000e0000 */
[----:B------:R-:W-:-:S04]  /*16e0*/  @!UP0 UIADD3 UR12, UPT, UPT, -UR4, 0x100000, URZ ;  /* 0x00100000040c8890 */ /* 0x000fc8000fffe1ff */
[----:B------:R-:W-:Y:S02]  /*16f0*/  @!UP0 USHF.L.U32 UR13, UR12, 0xb, URZ ;  /* 0x0000000b0c0d8899 */ /* 0x000fe400080006ff */
[----:B------:R-:W-:Y:S02]  /*1700*/  @!UP0 USHF.L.U32 UR12, UR12, 0x1, URZ ;  /* 0x000000010c0c8899 */ /* 0x000fe400080006ff */
[----:B------:R-:W-:-:S04]  /*1710*/  @!UP0 UIADD3 UR4, UPT, UPT, -UR4, 0x100000, URZ ;  /* 0x0010000004048890 */ /* 0x000fc8000fffe1ff */
[----:B------:R-:W-:Y:S02]  /*1720*/  @!UP0 USHF.L.U32 UR5, UR4, 0xb, URZ ;  /* 0x0000000b04058899 */ /* 0x000fe400080006ff */
[----:B------:R-:W-:Y:S01]  /*1730*/  @!UP0 USHF.L.U32 UR4, UR4, 0x1, URZ ;  /* 0x0000000104048899 */ /* 0x000fe200080006ff */
[----:B------:R-:W-:Y:S01]  /*1740*/  VOTEU.ALL UP0, P3 ;  /* 0x0000000000ff7886 */ /* 0x000fe20001800000 */
[----:B------:R-:W1:Y:S04]  /*1750*/  FENCE.VIEW.ASYNC.S ;  /* 0x00000000000073c6 */ /* 0x000e680000000000 */
[----:B-1----:R1:W2:Y:S06]  /*1760*/  @!UP0 SYNCS.EXCH.64 URZ, [UR8+0x2000], UR12 ;  /* 0x0020000c08ff85b2 */ /* 0x0022ac0008000100 */
[----:B------:R1:W4:Y:S01]  /*1770*/  @!UP1 SYNCS.EXCH.64 URZ, [UR8+0x2010], UR4 ;  /* 0x0020100408ff95b2 */ /* 0x0003220008000100 */
[----:B------:R-:W-:Y:S05]  /*1780*/  @!P0 BRA `(.L_x_54) ;  /* 0x0000000400848947 */ /* 0x000fea0003800000 */
[----:B--2-4-:R-:W-:Y:S01]  /*1790*/  BAR.SYNC.DEFER_BLOCKING 0x0 ;  /* 0x0000000000007b1d */ /* 0x014fe20000010000 */
[----:B------:R-:W-:Y:S01]  /*17a0*/  @!P3 IMAD.MOV.U32 R2, RZ, RZ, 0x2000 ;  /* 0x00002000ff02b424 */ /* 0x000fe200078e00ff */
[----:B------:R-:W-:Y:S02]  /*17b0*/  ELECT P1, URZ, PT ;  /* 0x0000000000ff782f */ /* 0x000fe40003820000 */
[----:B------:R-:W-:Y:S02]  /*17c0*/  ELECT P0, URZ, PT ;  /* 0x0000000000ff782f */ /* 0x000fe40003800000 */
[C---:B------:R-:W-:Y:S01]  /*17d0*/  ISETP.LT.U32.AND P1, PT, R68.reuse, 0x20, P1 ;  /* 0x000000204400780c */ /* 0x040fe20000f21070 */
[----:B------:R-:W-:Y:S01]  /*17e0*/  UIADD3 UR20, UPT, UPT, UR8, 0x1000, URZ ;  /* 0x0000100008147890 */ /* 0x000fe2000fffe0ff */
[----:B------:R-:W-:Y:S01]  /*17f0*/  ISETP.LT.U32.AND P0, PT, R68, 0x20, P0 ;  /* 0x000000204400780c */ /* 0x000fe20000701070 */
[----:B-1----:R-:W-:Y:S02]  /*1800*/  USHF.R.U32.HI UR12, URZ, 0x4, UR8 ;  /* 0x00000004ff0c7899 */ /* 0x002fe40008011608 */
[----:B------:R-:W-:-:S02]  /*1810*/  USHF.R.U32.HI UR14, URZ, 0x4, UR20 ;  /* 0x00000004ff0e7899 */ /* 0x000fc40008011614 */
[----:B------:R-:W-:Y:S02]  /*1820*/  USGXT.U32 UR12, UR12, 0xe ;  /* 0x0000000e0c0c789a */ /* 0x000fe40008000000 */
[----:B------:R-:W-:Y:S01]  /*1830*/  USGXT.U32 UR14, UR14, 0xe ;  /* 0x0000000e0e0e789a */ /* 0x000fe20008000000 */
[----:B------:R-:W-:Y:S01]  /*1840*/  UMOV UR13, 0xc0004010 ;  /* 0xc0004010000d7882 */ /* 0x000fe20000000000 */
[----:B------:R-:W-:Y:S02]  /*1850*/  UMOV UR15, 0xc0004010 ;  /* 0xc0004010000f7882 */ /* 0x000fe40000000000 */
[----:B------:R-:W-:Y:S01]  /*1860*/  VOTEU.ANY UP0, P1 ;  /* 0x0000000000ff7886 */ /* 0x000fe20000800100 */
[----:B------:R-:W-:Y:S01]  /*1870*/  VOTEU.ANY UP2, P1 ;  /* 0x0000000000ff7886 */ /* 0x000fe20000840100 */
[----:B------:R-:W-:Y:S01]  /*1880*/  VOTEU.ANY UP1, P0 ;  /* 0x0000000000ff7886 */ /* 0x000fe20000020100 */
[----:B------:R-:W-:Y:S01]  /*1890*/  VOTEU.ANY UP3, P0 ;  /* 0x0000000000ff7886 */ /* 0x000fe20000060100 */
[----:B------:R1:W-:Y:S01]  /*18a0*/  @!P3 SYNCS.ARRIVE.TRANS64 RZ, [UR8+0x2000], R2 ;  /* 0x00200002ffffb9a7 */ /* 0x0003e20008000008 */
[----:B------:R2:W-:Y:S06]  /*18b0*/  MEMBAR.ALL.CTA ;  /* 0x0000000000007992 */ /* 0x0005ec0000008000 */
[----:B--2---:R-:W2:Y:S01]  /*18c0*/  FENCE.VIEW.ASYNC.S ;  /* 0x00000000000073c6 */ /* 0x004ea20000000000 */
[----:B------:R-:W-:Y:S01]  /*18d0*/  @UP0 UIADD3 UR9, UPT, UPT, UR8, 0x2000, URZ ;  /* 0x0000200008090890 */ /* 0x000fe2000fffe0ff */
[----:B------:R-:W-:Y:S01]  /*18e0*/  @UP0 UMOV UR10, URZ ;  /* 0x000000ff000a0c82 */ /* 0x000fe20008000000 */
[----:B------:R-:W-:Y:S01]  /*18f0*/  @UP1 UIADD3 UR21, UPT, UPT, UR8, 0x2000, URZ ;  /* 0x0000200008151890 */ /* 0x000fe2000fffe0ff */
[----:B------:R-:W-:Y:S01]  /*1900*/  @UP1 UMOV UR22, URZ ;  /* 0x000000ff00161c82 */ /* 0x000fe20008000000 */
[----:B------:R-:W-:Y:S01]  /*1910*/  UISETP.NE.U32.AND UP0, UPT, UR18, URZ, UPT ;  /* 0x000000ff1200728c */ /* 0x000fe2000bf05070 */
[----:B--2---:R-:W-:Y:S06]  /*1920*/  BAR.SYNC.DEFER_BLOCKING 0x0 ;  /* 0x0000000000007b1d */ /* 0x004fec0000010000 */
[----:B------:R1:W-:Y:S02]  /*1930*/  @UP2 UTMALDG.2D [UR8], [UR6] ;  /* 0x00000008060025b4 */ /* 0x0003e40008008000 */
[----:B------:R-:W-:Y:S06]  /*1940*/  BAR.SYNC.DEFER_BLOCKING 0x0 ;  /* 0x0000000000007b1d */ /* 0x000fec0000010000 */
[----:B------:R1:W-:Y:S02]  /*1950*/  @UP3 UTMALDG.2D [UR20], [UR16] ;  /* 0x00000014100035b4 */ /* 0x0003e40008008000 */
[----:B------:R-:W-:Y:S06]  /*1960*/  BAR.SYNC.DEFER_BLOCKING 0x0 ;  /* 0x0000000000007b1d */ /* 0x000fec0000010000 */
[----:B------:R-:W2:Y:S02]  /*1970*/  SYNCS.PHASECHK.TRANS64.TRYWAIT P0, [UR8+0x2000], RZ ;  /* 0x002000ffff0075a7 */ /* 0x000ea40008001108 */
[----:B-12---:R-:W-:Y:S05]  /*1980*/  @!P0 BRA `(.L_x_55) ;  /* 0x0000000800dc8947 */ /* 0x006fea0003800000 */
.L_x_67:
[----:B------:R-:W-:Y:S05]  /*1990*/  BRA.U UP0, `(.L_x_56) ;  /* 0x0000000100107547 */ /* 0x000fea000b800000 */
[----:B------:R-:W-:Y:S01]  /*19a0*/  UMOV UR4, 0x0 ;  /* 0x0000000000047882 */ /* 0x000fe20000000000 */
[----:B------:R-:W-:Y:S02]  /*19b0*/  UMOV UR5, 0x8200010 ;  /* 0x0820001000057882 */ /* 0x000fe40000000000 */
[----:B------:R1:W-:Y:S01]  /*19c0*/  UTCQMMA gdesc[UR12], gdesc[UR14], tmem[UR25], tmem[UR4], idesc[UR5], !UPT ;  /* 0x00ff040e0c0075ea */ /* 0x0003e2000f800319 */
[----:B------:R-:W-:Y:S02]  /*19d0*/  NOP ;  /* 0x0000000000007918 */ /* 0x000fe40000000000 */
.L_x_56:
[----:B------:R-:W-:Y:S01]  /*19e0*/  ELECT P0, URZ, PT ;  /* 0x0000000000ff782f */ /* 0x000fe20003800000 */
[----:B-1----:R-:W-:-:S03]  /*19f0*/  UIADD3 UR4, UPT, UPT, UR8, 0x2010, URZ ;  /* 0x0000201008047890 */ /* 0x002fc6000fffe0ff */
[----:B------:R-:W-:Y:S01]  /*1a00*/  ISETP.LT.U32.AND P0, PT, R68, 0x20, P0 ;  /* 0x000000204400780c */ /* 0x000fe20000701070 */
[----:B------:R-:W-:-:S12]  /*1a10*/  UMOV UR5, URZ ;  /* 0x000000ff00057c82 */ /* 0x000fd80008000000 */
[----:B------:R-:W-:Y:S01]  /*1a20*/  VOTEU.ANY UP0, P0 ;  /* 0x0000000000ff7886 */ /* 0x000fe20000000100 */
[----:B------:R-:W-:Y:S01]  /*1a30*/  VOTEU.ANY UP1, P0 ;  /* 0x0000000000ff7886 */ /* 0x000fe20000020100 */
[----:B------:R-:W-:-:S03]  /*1a40*/  ISETP.GE.U32.AND P0, PT, R10, 0x21, PT ;  /* 0x000000210a00780c */ /* 0x000fc60003f06070 */
[----:B------:R-:W-:Y:S02]  /*1a50*/  @UP0 UMOV UR9, UR4 ;  /* 0x0000000400090c82 */ /* 0x000fe40008000000 */
[----:B------:R1:W-:Y:S01]  /*1a60*/  @UP1 UTCBAR [UR9], URZ ;  /* 0x000000ff090013e9 */ /* 0x0003e200080000ff */
[----:B------:R-:W-:Y:S06]  /*1a70*/  BAR.SYNC.DEFER_BLOCKING 0x0 ;  /* 0x0000000000007b1d */ /* 0x000fec0000010000 */
[----:B------:R-:W2:Y:S02]  /*1a80*/  SYNCS.PHASECHK.TRANS64.TRYWAIT P1, [UR8+0x2010], RZ ;  /* 0x002010ffff0075a7 */ /* 0x000ea40008021108 */
[----:B-12---:R-:W-:Y:S05]  /*1a90*/  @!P1 BRA `(.L_x_57) ;  /* 0x0000000800a49947 */ /* 0x006fea0003800000 */
.L_x_68:
[----:B------:R-:W-:Y:S05]  /*1aa0*/  @!P0 BRA `(.L_x_54) ;  /* 0x0000000000bc8947 */ /* 0x000fea0003800000 */
[----:B------:R-:W-:Y:S01]  /*1ab0*/  IMAD.MOV.U32 R2, RZ, RZ, 0x1 ;  /* 0x00000001ff027424 */ /* 0x000fe200078e00ff */
[----:B------:R-:W1:Y:S01]  /*1ac0*/  LDCU UR26, c[0x0][0x3a0] ;  /* 0x00007400ff1a77ac */ /* 0x000e620008000800 */
[----:B------:R-:W-:-:S05]  /*1ad0*/  UMOV UR10, 0x20 ;  /* 0x00000020000a7882 */ /* 0x000fca0000000000 */
.L_x_61:
[----:B------:R-:W-:Y:S01]  /*1ae0*/  BAR.SYNC.DEFER_BLOCKING 0x0 ;  /* 0x0000000000007b1d */ /* 0x000fe20000010000 */
[----:B------:R-:W-:Y:S01]  /*1af0*/  @!P3 IMAD.MOV.U32 R3, RZ, RZ, 0x2000 ;  /* 0x00002000ff03b424 */ /* 0x000fe200078e00ff */
[----:B------:R-:W-:Y:S02]  /*1b00*/  ELECT P1, URZ, PT ;  /* 0x0000000000ff782f */ /* 0x000fe40003820000 */
[----:B------:R-:W-:Y:S02]  /*1b10*/  ELECT P0, URZ, PT ;  /* 0x0000000000ff782f */ /* 0x000fe40003800000 */
[C---:B------:R-:W-:Y:S01]  /*1b20*/  ISETP.LT.U32.AND P1, PT, R68.reuse, 0x20, P1 ;  /* 0x000000204400780c */ /* 0x040fe20000f21070 */
[----:B------:R-:W-:Y:S01]  /*1b30*/  UMOV UR22, UR10 ;  /* 0x0000000a00167c82 */ /* 0x000fe20008000000 */
[----:B------:R-:W-:-:S11]  /*1b40*/  ISETP.LT.U32.AND P0, PT, R68, 0x20, P0 ;  /* 0x000000204400780c */ /* 0x000fd60000701070 */
[----:B------:R-:W-:Y:S02]  /*1b50*/  VOTEU.ANY UP0, P1 ;  /* 0x0000000000ff7886 */ /* 0x000fe40000800100 */
[----:B------:R-:W-:Y:S01]  /*1b60*/  VOTEU.ANY UP1, P0 ;  /* 0x0000000000ff7886 */ /* 0x000fe20000020100 */
[----:B--2---:R2:W-:Y:S01]  /*1b70*/  @!P3 SYNCS.ARRIVE.TRANS64 RZ, [UR8+0x2000], R3 ;  /* 0x00200003ffffb9a7 */ /* 0x0045e20008000008 */
[----:B------:R4:W-:Y:S06]  /*1b80*/  MEMBAR.ALL.CTA ;  /* 0x0000000000007992 */ /* 0x0009ec0000008000 */
[----:B----4-:R-:W4:Y:S01]  /*1b90*/  FENCE.VIEW.ASYNC.S ;  /* 0x00000000000073c6 */ /* 0x010f220000000000 */
[----:B------:R-:W-:Y:S01]  /*1ba0*/  @UP0 UIADD3 UR9, UPT, UPT, UR8, 0x2000, URZ ;  /* 0x0000200008090890 */ /* 0x000fe2000fffe0ff */
[----:B----4-:R-:W-:Y:S01]  /*1bb0*/  VOTEU.ANY UP0, P1 ;  /* 0x0000000000ff7886 */ /* 0x010fe20000800100 */
[----:B------:R-:W-:-:S02]  /*1bc0*/  @UP1 UIADD3 UR20, UPT, UPT, UR8, 0x1000, URZ ;  /* 0x0000100008141890 */ /* 0x000fc4000fffe0ff */
[----:B------:R-:W-:Y:S01]  /*1bd0*/  @UP1 UIADD3 UR21, UPT, UPT, UR8, 0x2000, URZ ;  /* 0x0000200008151890 */ /* 0x000fe2000fffe0ff */
[----:B--2---:R-:W-:Y:S01]  /*1be0*/  IMAD.U32 R3, R2, -0x80000000, RZ ;  /* 0x8000000002037824 */ /* 0x004fe200078e00ff */
[----:B------:R-:W-:Y:S01]  /*1bf0*/  VOTEU.ANY UP1, P0 ;  /* 0x0000000000ff7886 */ /* 0x000fe20000020100 */
[----:B------:R-:W-:Y:S06]  /*1c00*/  BAR.SYNC.DEFER_BLOCKING 0x0 ;  /* 0x0000000000007b1d */ /* 0x000fec0000010000 */
[----:B------:R2:W-:Y:S01]  /*1c10*/  @UP0 UTMALDG.2D [UR8], [UR6] ;  /* 0x00000008060005b4 */ /* 0x0005e20008008000 */
[----:B------:R-:W-:Y:S01]  /*1c20*/  UISETP.NE.U32.AND UP0, UPT, UR18, URZ, UPT ;  /* 0x000000ff1200728c */ /* 0x000fe2000bf05070 */
[----:B------:R-:W-:Y:S06]  /*1c30*/  BAR.SYNC.DEFER_BLOCKING 0x0 ;  /* 0x0000000000007b1d */ /* 0x000fec0000010000 */
[----:B------:R2:W-:Y:S02]  /*1c40*/  @UP1 UTMALDG.2D [UR20], [UR16] ;  /* 0x00000014100015b4 */ /* 0x0005e40008008000 */
[----:B------:R-:W-:Y:S06]  /*1c50*/  BAR.SYNC.DEFER_BLOCKING 0x0 ;  /* 0x0000000000007b1d */ /* 0x000fec0000010000 */
[----:B------:R-:W4:Y:S02]  /*1c60*/  SYNCS.PHASECHK.TRANS64.TRYWAIT P0, [UR8+0x2000], R3 ;  /* 0x00200003ff0075a7 */ /* 0x000f240008001108 */
[----:B--2-4-:R-:W-:Y:S05]  /*1c70*/  @!P0 BRA `(.L_x_58) ;  /* 0x0000000800388947 */ /* 0x014fea0003800000 */
.L_x_69:
[----:B------:R-:W-:Y:S05]  /*1c80*/  BRA.U UP0, `(.L_x_59) ;  /* 0x0000000100107547 */ /* 0x000fea000b800000 */
[----:B------:R-:W-:Y:S01]  /*1c90*/  UMOV UR20, 0x0 ;  /* 0x0000000000147882 */ /* 0x000fe20000000000 */
[----:B------:R-:W-:Y:S02]  /*1ca0*/  UMOV UR21, 0x8200010 ;  /* 0x0820001000157882 */ /* 0x000fe40000000000 */
[----:B------:R2:W-:Y:S01]  /*1cb0*/  UTCQMMA gdesc[UR12], gdesc[UR14], tmem[UR25], tmem[UR20], idesc[UR21], UPT ;  /* 0x00ff140e0c0075ea */ /* 0x0005e2000b800319 */
[----:B------:R-:W-:Y:S02]  /*1cc0*/  NOP ;  /* 0x0000000000007918 */ /* 0x000fe40000000000 */
.L_x_59:
[----:B------:R-:W-:-:S04]  /*1cd0*/  ELECT P0, URZ, PT ;  /* 0x0000000000ff782f */ /* 0x000fc80003800000 */
[----:B------:R-:W-:-:S13]  /*1ce0*/  ISETP.LT.U32.AND P0, PT, R68, 0x20, P0 ;  /* 0x000000204400780c */ /* 0x000fda0000701070 */
[----:B------:R-:W-:Y:S01]  /*1cf0*/  VOTEU.ANY UP0, P0 ;  /* 0x0000000000ff7886 */ /* 0x000fe20000000100 */
[----:B------:R-:W-:-:S04]  /*1d00*/  VOTEU.ANY UP1, P0 ;  /* 0x0000000000ff7886 */ /* 0x000fc80000020100 */
[----:B------:R-:W-:Y:S02]  /*1d10*/  @UP0 UMOV UR9, UR4 ;  /* 0x0000000400090c82 */ /* 0x000fe40008000000 */
[----:B------:R4:W-:Y:S01]  /*1d20*/  @UP1 UTCBAR [UR9], URZ ;  /* 0x000000ff090013e9 */ /* 0x0009e200080000ff */
[----:B------:R-:W-:Y:S06]  /*1d30*/  BAR.SYNC.DEFER_BLOCKING 0x0 ;  /* 0x0000000000007b1d */ /* 0x000fec0000010000 */
[----:B------:R-:W5:Y:S02]  /*1d40*/  SYNCS.PHASECHK.TRANS64.TRYWAIT P0, [UR8+0x2010], R3 ;  /* 0x00201003ff0075a7 */ /* 0x000f640008001108 */
[----:B----45:R-:W-:Y:S05]  /*1d50*/  @!P0 BRA `(.L_x_60) ;  /* 0x00000008000c8947 */ /* 0x030fea0003800000 */
.L_x_70:
[----:B------:R-:W-:Y:S01]  /*1d60*/  UIADD3 UR10, UPT, UPT, UR10, 0x20, URZ ;  /* 0x000000200a0a7890 */ /* 0x000fe2000fffe0ff */
[----:B------:R-:W-:-:S03]  /*1d70*/  LOP3.LUT R2, R2, 0x1, RZ, 0x3c, !PT ;  /* 0x0000000102027812 */ /* 0x000fc600078e3cff */
[----:B-1----:R-:W-:-:S09]  /*1d80*/  UISETP.GE.AND UP0, UPT, UR10, UR26, UPT ;  /* 0x0000001a0a00728c */ /* 0x002fd2000bf06270 */
[----:B------:R-:W-:Y:S05]  /*1d90*/  BRA.U !UP0, `(.L_x_61) ;  /* 0xfffffffd08507547 */ /* 0x000fea000b83ffff */
.L_x_54:
[----:B--2-4-:R-:W-:Y:S06]  /*1da0*/  BAR.SYNC.DEFER_BLOCKING 0x0 ;  /* 0x0000000000007b1d */ /* 0x014fec0000010000 */
[----:B------:R-:W-:Y:S04]  /*1db0*/  BSSY.RECONVERGENT B4, `(.L_x_62) ;  /* 0x0000004000047945 */ /* 0x000fe80003800200 */
[----:B------:R-:W-:Y:S05]  /*1dc0*/  @P3 BRA `(.L_x_63) ;  /* 0x0000000000083947 */ /* 0x000fea0003800000 */
[----:B------:R-:W2:Y:S02]  /*1dd0*/  SYNCS.CCTL.IV [UR8+0x2000] ;  /* 0x00200000ff0079b1 */ /* 0x000ea40008000008 */
[----:B--2---:R-:W2:Y:S02]  /*1de0*/  SYNCS.CCTL.IV [UR8+0x2010] ;  /* 0x00201000ff0079b1 */ /* 0x004ea40008000008 */
.L_x_63:
[----:B-1----:R-:W-:Y:S05]  /*1df0*/  BSYNC.RECONVERGENT B4 ;  /* 0x0000000000047941 */ /* 0x002fea0003800200 */
.L_x_62:
[----:B------:R-:W-:Y:S01]  /*1e00*/  USHF.L.U32 UR4, UR18, 0x15, URZ ;  /* 0x0000001512047899 */ /* 0x000fe200080006ff */
[C---:B------:R-:W-:Y:S01]  /*1e10*/  IMAD.SHL.U32 R2, R0.reuse, 0x10, RZ ;  /* 0x0000001000027824 */ /* 0x040fe200078e00ff */
[----:B------:R-:W-:Y:S01]  /*1e20*/  USHF.L.U32 UR18, UR18, 0x4, URZ ;  /* 0x0000000412127899 */ /* 0x000fe200080006ff */
[----:B------:R-:W-:Y:S01]  /*1e30*/  SHF.R.U32.HI R3, RZ, 0x1, R0 ;  /* 0x00000001ff037819 */ /* 0x000fe20000011600 */
[----:B------:R-:W-:Y:S01]  /*1e40*/  ULOP3.LUT UR4, UR4, 0x600000, URZ, 0xc0, !UPT ;  /* 0x0060000004047892 */ /* 0x000fe2000f8ec0ff */
[----:B------:R-:W-:Y:S01]  /*1e50*/  IMAD.SHL.U32 R0, R0, 0x80, RZ ;  /* 0x0000008000007824 */ /* 0x000fe200078e00ff */
[----:B------:R-:W-:Y:S01]  /*1e60*/  ULOP3.LUT UR18, UR18, 0x40, URZ, 0xc0, !UPT ;  /* 0x0000004012127892 */ /* 0x000fe2000f8ec0ff */
[----:B------:R-:W-:Y:S02]  /*1e70*/  LOP3.LUT R2, R2, 0x70, RZ, 0xc0, !PT ;  /* 0x0000007002027812 */ /* 0x000fe400078ec0ff */
[----:B------:R-:W-:Y:S01]  /*1e80*/  ELECT P0, URZ, PT ;  /* 0x0000000000ff782f */ /* 0x000fe20003800000 */
[----:B------:R-:W-:Y:S01]  /*1e90*/  UIADD3 UR4, UPT, UPT, UR18, UR4, UR25 ;  /* 0x0000000412047290 */ /* 0x000fe2000fffe019 */
[----:B------:R-:W-:Y:S01]  /*1ea0*/  LOP3.LUT R3, R2, 0x40, R3, 0x78, !PT ;  /* 0x0000004002037812 */ /* 0x000fe200078e7803 */
[----:B------:R-:W-:Y:S01]  /*1eb0*/  UMOV UR9, UR23 ;  /* 0x0000001700097c82 */ /* 0x000fe20008000000 */
[----:B------:R-:W-:Y:S01]  /*1ec0*/  ISETP.LT.U32.AND P0, PT, R68, 0x20, P0 ;  /* 0x000000204400780c */ /* 0x000fe20000701070 */
[----:B------:R-:W-:Y:S01]  /*1ed0*/  UMOV UR10, UR11 ;  /* 0x0000000b000a7c82 */ /* 0x000fe20008000000 */
[----:B------:R-:W-:-:S04]  /*1ee0*/  LOP3.LUT R0, R3, 0x3f80, R0, 0xf8, !PT ;  /* 0x00003f8003007812 */ /* 0x000fc800078ef800 */
[----:B---3--:R-:W1:Y:S01]  /*1ef0*/  LDTM.x64 R4, tmem[UR4] ;  /* 0x00000004000479ee */ /* 0x008e620008340000 */
[----:B------:R-:W-:Y:S01]  /*1f00*/  NOP ;  /* 0x0000000000007918 */ /* 0x000fe20000000000 */
[C---:B------:R-:W-:Y:S02]  /*1f10*/  LOP3.LUT R2, R0.reuse, 0x10, RZ, 0x3c, !PT ;  /* 0x0000001000027812 */ /* 0x040fe400078e3cff */
[----:B------:R-:W-:-:S03]  /*1f20*/  LOP3.LUT R3, R0, 0x20, RZ, 0x3c, !PT ;  /* 0x0000002000037812 */ /* 0x000fc600078e3cff */
[----:B-1----:R-:W-:Y:S01]  /*1f30*/  VOTEU.ANY UP0, P0 ;  /* 0x0000000000ff7886 */ /* 0x002fe20000000100 */
[----:B------:R-:W-:-:S04]  /*1f40*/  VOTEU.ANY UP1, P0 ;  /* 0x0000000000ff7886 */ /* 0x000fc80000020100 */
[----:B------:R-:W-:Y:S01]  /*1f50*/  @UP0 UMOV UR4, UR19 ;  /* 0x0000001300040c82 */ /* 0x000fe20008000000 */
[----:B------:R-:W-:Y:S01]  /*1f60*/  @UP0 UMOV UR5, UR24 ;  /* 0x0000001800050c82 */ /* 0x000fe20008000000 */
[----:B--2---:R-:W-:Y:S01]  /*1f70*/  BAR.SYNC.DEFER_BLOCKING 0x0 ;  /* 0x0000000000007b1d */ /* 0x004fe20000010000 */
[----:B------:R-:W-:Y:S02]  /*1f80*/  F2FP.SATFINITE.E4M3.F32.PACK_AB_MERGE_C R6, R7, R6, RZ ;  /* 0x000000060706723e */ /* 0x000fe400048070ff */
[----:B------:R-:W-:Y:S02]  /*1f90*/  F2FP.SATFINITE.E4M3.F32.PACK_AB_MERGE_C R10, R11, R10, RZ ;  /* 0x0000000a0b0a723e */ /* 0x000fe400048070ff */
[----:B------:R-:W-:Y:S02]  /*1fa0*/  F2FP.SATFINITE.E4M3.F32.PACK_AB_MERGE_C R14, R15, R14, RZ ;  /* 0x0000000e0f0e723e */ /* 0x000fe400048070ff */
[----:B------:R-:W-:Y:S02]  /*1fb0*/  F2FP.SATFINITE.E4M3.F32.PACK_AB_MERGE_C R7, R19, R18, RZ ;  /* 0x000000121307723e */ /* 0x000fe400048070ff */
[----:B------:R-:W-:-:S02]  /*1fc0*/  F2FP.SATFINITE.E4M3.F32.PACK_AB_MERGE_C R22, R23, R22, RZ ;  /* 0x000000161716723e */ /* 0x000fc400048070ff */
[----:B------:R-:W-:Y:S02]  /*1fd0*/  F2FP.SATFINITE.E4M3.F32.PACK_AB_MERGE_C R26, R27, R26, RZ ;  /* 0x0000001a1b1a723e */ /* 0x000fe400048070ff */
        /* <DEDUP_REMOVED lines=10> */
[----:B------:R-:W-:-:S02]  /*2080*/  F2FP.SATFINITE.E4M3.F32.PACK_AB_MERGE_C R4, R5, R4, R6 ;  /* 0x000000040504723e */ /* 0x000fc40004807006 */
[----:B------:R-:W-:Y:S02]  /*2090*/  F2FP.SATFINITE.E4M3.F32.PACK_AB_MERGE_C R5, R9, R8, R10 ;  /* 0x000000080905723e */ /* 0x000fe4000480700a */
[----:B------:R-:W-:Y:S02]  /*20a0*/  F2FP.SATFINITE.E4M3.F32.PACK_AB_MERGE_C R6, R13, R12, R14 ;  /* 0x0000000c0d06723e */ /* 0x000fe4000480700e */
[----:B------:R-:W-:Y:S02]  /*20b0*/  F2FP.SATFINITE.E4M3.F32.PACK_AB_MERGE_C R7, R17, R16, R7 ;  /* 0x000000101107723e */ /* 0x000fe40004807007 */
[----:B------:R-:W-:Y:S02]  /*20c0*/  F2FP.SATFINITE.E4M3.F32.PACK_AB_MERGE_C R20, R21, R20, R22 ;  /* 0x000000141514723e */ /* 0x000fe40004807016 */
[----:B------:R-:W-:Y:S01]  /*20d0*/  F2FP.SATFINITE.E4M3.F32.PACK_AB_MERGE_C R21, R25, R24, R26 ;  /* 0x000000181915723e */ /* 0x000fe2000480701a */
[----:B------:R1:W-:Y:S01]  /*20e0*/  STS.128 [R0+UR8], R4 ;  /* 0x0000000400007988 */ /* 0x0003e20008000c08 */
[----:B------:R-:W-:-:S02]  /*20f0*/  F2FP.SATFINITE.E4M3.F32.PACK_AB_MERGE_C R22, R29, R28, R30 ;  /* 0x0000001c1d16723e */ /* 0x000fc4000480701e */
[----:B------:R-:W-:Y:S02]  /*2100*/  F2FP.SATFINITE.E4M3.F32.PACK_AB_MERGE_C R23, R33, R32, R34 ;  /* 0x000000202117723e */ /* 0x000fe40004807022 */
[----:B------:R-:W-:Y:S02]  /*2110*/  F2FP.SATFINITE.E4M3.F32.PACK_AB_MERGE_C R36, R37, R36, R38 ;  /* 0x000000242524723e */ /* 0x000fe40004807026 */
[----:B------:R-:W-:Y:S01]  /*2120*/  F2FP.SATFINITE.E4M3.F32.PACK_AB_MERGE_C R37, R41, R40, R42 ;  /* 0x000000282925723e */ /* 0x000fe2000480702a */
[----:B------:R1:W-:Y:S01]  /*2130*/  STS.128 [R2+UR8], R20 ;  /* 0x0000001402007988 */ /* 0x0003e20008000c08 */
[----:B------:R-:W-:Y:S02]  /*2140*/  F2FP.SATFINITE.E4M3.F32.PACK_AB_MERGE_C R38, R45, R44, R46 ;  /* 0x0000002c2d26723e */ /* 0x000fe4000480702e */
[----:B------:R-:W-:Y:S02]  /*2150*/  F2FP.SATFINITE.E4M3.F32.PACK_AB_MERGE_C R39, R49, R48, R50 ;  /* 0x000000303127723e */ /* 0x000fe40004807032 */
[----:B------:R-:W-:-:S02]  /*2160*/  F2FP.SATFINITE.E4M3.F32.PACK_AB_MERGE_C R52, R53, R52, R54 ;  /* 0x000000343534723e */ /* 0x000fc40004807036 */
[----:B------:R-:W-:Y:S01]  /*2170*/  F2FP.SATFINITE.E4M3.F32.PACK_AB_MERGE_C R53, R57, R56, R58 ;  /* 0x000000383935723e */ /* 0x000fe2000480703a */
[----:B------:R1:W-:Y:S01]  /*2180*/  STS.128 [R3+UR8], R36 ;  /* 0x0000002403007988 */ /* 0x0003e20008000c08 */
[----:B------:R-:W-:Y:S02]  /*2190*/  F2FP.SATFINITE.E4M3.F32.PACK_AB_MERGE_C R54, R61, R60, R62 ;  /* 0x0000003c3d36723e */ /* 0x000fe4000480703e */
[----:B------:R-:W-:Y:S02]  /*21a0*/  F2FP.SATFINITE.E4M3.F32.PACK_AB_MERGE_C R55, R65, R64, R66 ;  /* 0x000000404137723e */ /* 0x000fe40004807042 */
[----:B------:R-:W-:-:S05]  /*21b0*/  LOP3.LUT R8, R0, 0x30, RZ, 0x3c, !PT ;  /* 0x0000003000087812 */ /* 0x000fca00078e3cff */
[----:B------:R1:W-:Y:S01]  /*21c0*/  STS.128 [R8+UR8], R52 ;  /* 0x0000003408007988 */ /* 0x0003e20008000c08 */
[----:B------:R2:W-:Y:S06]  /*21d0*/  MEMBAR.ALL.CTA ;  /* 0x0000000000007992 */ /* 0x0005ec0000008000 */
[----:B--2---:R-:W2:Y:S02]  /*21e0*/  FENCE.VIEW.ASYNC.S ;  /* 0x00000000000073c6 */ /* 0x004ea40000000000 */
[----:B--2---:R-:W-:Y:S06]  /*21f0*/  BAR.SYNC.DEFER_BLOCKING 0x0 ;  /* 0x0000000000007b1d */ /* 0x004fec0000010000 */
[----:B------:R1:W-:Y:S01]  /*2200*/  @UP1 UTMASTG.2D [UR8], [UR4] ;  /* 0x00000008040013b5 */ /* 0x0003e20008008000 */
[----:B------:R0:W-:Y:S01]  /*2210*/  UTMACMDFLUSH ;  /* 0x00000000000079b7 */ /* 0x0001e20000000000 */
[----:B------:R-:W-:-:S04]  /*2220*/  DEPBAR.LE SB0, 0x0 ;  /* 0x000080000000791a */ /* 0x000fc80000000000 */
[----:B------:R-:W-:Y:S08]  /*2230*/  BAR.SYNC.DEFER_BLOCKING 0x0 ;  /* 0x0000000000007b1d */ /* 0x000ff00000010000 */
[----:B------:R-:W-:Y:S06]  /*2240*/  BAR.SYNC.DEFER_BLOCKING 0x0 ;  /* 0x0000000000007b1d */ /* 0x000fec0000010000 */
[----:B-1----:R-:W-:Y:S05]  /*2250*/  @P2 BRA `(.L_x_64) ;  /* 0x0000000000a02947 */ /* 0x002fea0003800000 */
[----:B------:R-:W1:Y:S01]  /*2260*/  S2UR UR5, SR_CgaCtaId ;  /* 0x00000000000579c3 */ /* 0x000e620000008800 */
[----:B------:R-:W-:Y:S01]  /*2270*/  NOP ;  /* 0x0000000000007918 */ /* 0x000fe20000000000 */
[----:B------:R-:W-:Y:S01]  /*2280*/  UMOV UR4, 0x50 ;  /* 0x0000005000047882 */ /* 0x000fe20000000000 */
[----:B------:R-:W-:Y:S02]  /*2290*/  IMAD.U32 R0, RZ, RZ, UR25 ;  /* 0x00000019ff007e24 */ /* 0x000fe4000f8e00ff */
[----:B------:R-:W-:Y:S02]  /*22a0*/  IMAD.MOV.U32 R3, RZ, RZ, 0xf ;  /* 0x0000000fff037424 */ /* 0x000fe400078e00ff */
[----:B------:R-:W-:Y:S01]  /*22b0*/  IMAD.MOV.U32 R7, RZ, RZ, 0x1 ;  /* 0x00000001ff077424 */ /* 0x000fe200078e00ff */
[----:B------:R-:W-:-:S04]  /*22c0*/  LOP3.LUT R0, R0, 0xffff, RZ, 0xc0, !PT ;  /* 0x0000ffff00007812 */ /* 0x000fc800078ec0ff */
[----:B------:R-:W-:-:S05]  /*22d0*/  SHF.R.U32.HI R0, RZ, 0x5, R0 ;  /* 0x00000005ff007819 */ /* 0x000fca0000011600 */
[----:B------:R-:W-:Y:S01]  /*22e0*/  VIADD R2, R0, 0x10 ;  /* 0x0000001000027836 */ /* 0x000fe20000000000 */
[----:B------:R-:W-:Y:S01]  /*22f0*/  SHF.L.U32 R0, R3, R0, RZ ;  /* 0x0000000003007219 */ /* 0x000fe200000006ff */
[----:B-1----:R-:W-:-:S03]  /*2300*/  ULEA UR6, UR5, UR4, 0x18 ;  /* 0x0000000405067291 */ /* 0x002fc6000f8ec0ff */
[----:B------:R-:W-:-:S04]  /*2310*/  SHF.L.U32 R3, R7, R2, RZ ;  /* 0x0000000207037219 */ /* 0x000fc800000006ff */
[----:B------:R-:W-:Y:S02]  /*2320*/  LOP3.LUT R0, R3, R0, RZ, 0xfc, !PT ;  /* 0x0000000003007212 */ /* 0x000fe400078efcff */
[----:B------:R-:W1:Y:S02]  /*2330*/  LDS R5, [UR6] ;  /* 0x00000006ff057984 */ /* 0x000e640008000800 */
[C---:B------:R-:W-:Y:S02]  /*2340*/  LOP3.LUT R2, R0.reuse, 0xffff, RZ, 0xc0, !PT ;  /* 0x0000ffff00027812 */ /* 0x040fe400078ec0ff */
[----:B-1----:R-:W-:-:S04]  /*2350*/  LOP3.LUT R3, R0, 0xffff, R5, 0x80, !PT ;  /* 0x0000ffff00037812 */ /* 0x002fc800078e8005 */
[----:B------:R-:W-:-:S13]  /*2360*/  ISETP.NE.AND P0, PT, R3, R2, PT ;  /* 0x000000020300720c */ /* 0x000fda0003f05270 */
[----:B------:R-:W-:Y:S05]  /*2370*/  @P0 BRA `(.L_x_65) ;  /* 0x0000000000500947 */ /* 0x000fea0003800000 */
[----:B------:R-:W-:Y:S02]  /*2380*/  SHF.R.U32.HI R5, RZ, 0x10, R5 ;  /* 0x00000010ff057819 */ /* 0x000fe40000011605 */
[----:B------:R-:W-:-:S04]  /*2390*/  SHF.R.U32.HI R2, RZ, 0x10, R0 ;  /* 0x00000010ff027819 */ /* 0x000fc80000011600 */
[----:B------:R-:W-:-:S04]  /*23a0*/  LOP3.LUT R5, R5, R2, RZ, 0xc0, !PT ;  /* 0x0000000205057212 */ /* 0x000fc800078ec0ff */
[----:B------:R-:W-:-:S13]  /*23b0*/  ISETP.NE.AND P0, PT, R5, R2, PT ;  /* 0x000000020500720c */ /* 0x000fda0003f05270 */
[----:B------:R-:W-:Y:S05]  /*23c0*/  @P0 BRA `(.L_x_66) ;  /* 0x0000000000300947 */ /* 0x000fea0003800000 */
[----:B------:R-:W-:Y:S01]  /*23d0*/  R2UR UR4, R0 ;  /* 0x00000000000472ca */ /* 0x000fe200000e0000 */
[----:B------:R-:W-:Y:S01]  /*23e0*/  VOTEU.ANY UR5, UPT, PT ;  /* 0x0000000000057886 */ /* 0x000fe200038e0100 */
[----:B------:R-:W1:Y:S01]  /*23f0*/  S2R R0, SR_LANEID ;  /* 0x0000000000007919 */ /* 0x000e620000000000 */
[----:B------:R-:W-:-:S10]  /*2400*/  UFLO.U32 UR5, UR5 ;  /* 0x00000005000572bd */ /* 0x000fd400080e0000 */
[----:B------:R-:W-:-:S06]  /*2410*/  ULOP3.LUT UR4, URZ, UR4, URZ, 0x33, !UPT ;  /* 0x00000004ff047292 */ /* 0x000fcc000f8e33ff */
[----:B------:R-:W-:-:S04]  /*2420*/  IMAD.U32 R2, RZ, RZ, UR4 ;  /* 0x00000004ff027e24 */ /* 0x000fc8000f8e00ff */
[----:B------:R-:W2:Y:S02]  /*2430*/  REDUX UR7, R2 ;  /* 0x00000000020773c4 */ /* 0x000ea40000000000 */
[----:B------:R3:W-:Y:S01]  /*2440*/  UTCATOMSWS.AND URZ, UR4 ;  /* 0x0000000400ff79e3 */ /* 0x0007e20008000000 */
[----:B-1----:R-:W-:Y:S01]  /*2450*/  ISETP.EQ.U32.AND P0, PT, R0, UR5, PT ;  /* 0x0000000500007c0c */ /* 0x002fe2000bf02070 */
[----:B--2---:R-:W-:-:S12]  /*2460*/  IMAD.U32 R0, RZ, RZ, UR7 ;  /* 0x00000007ff007e24 */ /* 0x004fd8000f8e00ff */
[----:B------:R3:W-:Y:S01]  /*2470*/  @P0 ATOMS.AND RZ, [UR6], R0 ;  /* 0x00000000ffff098c */ /* 0x0007e2000a800006 */
[----:B------:R-:W-:Y:S05]  /*2480*/  BRA `(.L_x_64) ;  /* 0x0000000000147947 */ /* 0x000fea0003800000 */
.L_x_66:
[----:B------:R-:W-:-:S07]  /*2490*/  MOV R2, 0x24b0 ;  /* 0x000024b000027802 */ /* 0x000fce0000000f00 */
[----:B------:R-:W-:Y:S05]  /*24a0*/  CALL.REL.NOINC `($__internal_0_$__cuda_sm10x_tcgen05_guardrail_trap_col_being_dealloced_not_returned_by_alloc) ;  /* 0x0000000000447944 */ /* 0x000fea0003c00000 */
[----:B------:R-:W-:Y:S05]  /*24b0*/  BRA `(.L_x_64) ;  /* 0x0000000000087947 */ /* 0x000fea0003800000 */
.L_x_65:
[----:B------:R-:W-:-:S07]  /*24c0*/  MOV R2, 0x24e0 ;  /* 0x000024e000027802 */ /* 0x000fce0000000f00 */
[----:B------:R-:W-:Y:S05]  /*24d0*/  CALL.REL.NOINC `($__internal_2_$__cuda_sm10x_tcgen05_guardrail_trap_unallocated_columns_being_dealloced) ;  /* 0x0000000000507944 */ /* 0x000fea0003c00000 */
.L_x_64:
[----:B------:R-:W-:Y:S01]  /*24e0*/  NOP ;  /* 0x0000000000007918 */ /* 0x000fe20000000000 */
[----:B---3--:R-:W-:Y:S05]  /*24f0*/  EXIT ;  /* 0x000000000000794d */ /* 0x008fea0003800000 */
.L_x_55:
[----:B------:R-:W1:Y:S02]  /*2500*/  SYNCS.PHASECHK.TRANS64.TRYWAIT P0, [UR8+0x2000], RZ ;  /* 0x002000ffff0075a7 */ /* 0x000e640008001108 */
[----:B-1----:R-:W-:Y:S05]  /*2510*/  @!P0 BRA `(.L_x_55) ;  /* 0xfffffffc00f88947 */ /* 0x002fea000383ffff */
[----:B------:R-:W-:Y:S05]  /*2520*/  BRA `(.L_x_67) ;  /* 0xfffffff400187947 */ /* 0x000fea000383ffff */
.L_x_57:
[----:B------:R-:W1:Y:S02]  /*2530*/  SYNCS.PHASECHK.TRANS64.TRYWAIT P1, [UR8+0x2010], RZ ;  /* 0x002010ffff0075a7 */ /* 0x000e640008021108 */
[----:B-1----:R-:W-:Y:S05]  /*2540*/  @!P1 BRA `(.L_x_57) ;  /* 0xfffffffc00f89947 */ /* 0x002fea000383ffff */
[----:B------:R-:W-:Y:S05]  /*2550*/  BRA `(.L_x_68) ;  /* 0xfffffff400507947 */ /* 0x000fea000383ffff */
.L_x_58:
[----:B------:R-:W2:Y:S02]  /*2560*/  SYNCS.PHASECHK.TRANS64.TRYWAIT P0, [UR8+0x2000], R3 ;  /* 0x00200003ff0075a7 */ /* 0x000ea40008001108 */
[----:B--2---:R-:W-:Y:S05]  /*2570*/  @!P0 BRA `(.L_x_58) ;  /* 0xfffffffc00f88947 */ /* 0x004fea000383ffff */
[----:B------:R-:W-:Y:S05]  /*2580*/  BRA `(.L_x_69) ;  /* 0xfffffff400bc7947 */ /* 0x000fea000383ffff */
.L_x_60:
[----:B------:R-:W4:Y:S02]  /*2590*/  SYNCS.PHASECHK.TRANS64.TRYWAIT P0, [UR8+0x2010], R3 ;  /* 0x00201003ff0075a7 */ /* 0x000f240008001108 */
[----:B----4-:R-:W-:Y:S05]  /*25a0*/  @!P0 BRA `(.L_x_60) ;  /* 0xfffffffc00f88947 */ /* 0x010fea000383ffff */
[----:B------:R-:W-:Y:S05]  /*25b0*/  BRA `(.L_x_70) ;  /* 0xfffffff400e87947 */ /* 0x000fea000383ffff */
        .weak           $__internal_0_$__cuda_sm10x_tcgen05_guardrail_trap_col_being_dealloced_not_returned_by_alloc
        .type           $__internal_0_$__cuda_sm10x_tcgen05_guardrail_trap_col_being_dealloced_not_returned_by_alloc,@function
        .size           $__internal_0_$__cuda_sm10x_tcgen05_guardrail_trap_col_being_dealloced_not_returned_by_alloc,($__internal_1_$__cuda_sm10x_tcgen05_guardrail_trap_phase_invalid_during_alloc - $__internal_0_$__cuda_sm10x_tcgen05_guardrail_trap_col_being_dealloced_not_returned_by_alloc)
$__internal_0_$__cuda_sm10x_tcgen05_guardrail_trap_col_being_dealloced_not_returned_by_alloc:
[----:B------:R-:W-:Y:S05]  /*25c0*/  BPT.TRAP 0x1 ;  /* 0x000000040000795c */ /* 0x000fea0000300000 */
[----:B------:R-:W-:-:S04]  /*25d0*/  IMAD.MOV.U32 R3, RZ, RZ, 0x0 ;  /* 0x00000000ff037424 */ /* 0x000fc800078e00ff */
[----:B------:R-:W-:Y:S05]  /*25e0*/  RET.REL.NODEC R2 `(gluon_tcgen05) ;  /* 0xffffffd802847950 */ /* 0x000fea0003c3ffff */
        .weak           $__internal_1_$__cuda_sm10x_tcgen05_guardrail_trap_phase_invalid_during_alloc
        .type           $__internal_1_$__cuda_sm10x_tcgen05_guardrail_trap_phase_invalid_during_alloc,@function
        .size           $__internal_1_$__cuda_sm10x_tcgen05_guardrail_trap_phase_invalid_during_alloc,($__internal_2_$__cuda_sm10x_tcgen05_guardrail_trap_unallocated_columns_being_dealloced - $__internal_1_$__cuda_sm10x_tcgen05_guardrail_trap_phase_invalid_during_alloc)
$__internal_1_$__cuda_sm10x_tcgen05_guardrail_trap_phase_invalid_during_alloc:
[----:B------:R-:W-:Y:S05]  /*25f0*/  BPT.TRAP 0x1 ;  /* 0x000000040000795c */ /* 0x000fea0000300000 */
[----:B------:R-:W-:-:S04]  /*2600*/  IMAD.MOV.U32 R3, RZ, RZ, 0x0 ;  /* 0x00000000ff037424 */ /* 0x000fc800078e00ff */
[----:B------:R-:W-:Y:S05]  /*2610*/  RET.REL.NODEC R2 `(gluon_tcgen05) ;  /* 0xffffffd802787950 */ /* 0x000fea0003c3ffff */
        .weak           $__internal_2_$__cuda_sm10x_tcgen05_guardrail_trap_unallocated_columns_being_dealloced
        .type           $__internal_2_$__cuda_sm10x_tcgen05_guardrail_trap_unallocated_columns_being_dealloced,@function
        .size           $__internal_2_$__cuda_sm10x_tcgen05_guardrail_trap_unallocated_columns_being_dealloced,(.L_x_74 - $__internal_2_$__cuda_sm10x_tcgen05_guardrail_trap_unallocated_columns_being_dealloced)
$__internal_2_$__cuda_sm10x_tcgen05_guardrail_trap_unallocated_columns_being_dealloced:
[----:B------:R-:W-:Y:S05]  /*2620*/  BPT.TRAP 0x1 ;  /* 0x000000040000795c */ /* 0x000fea0000300000 */
[----:B------:R-:W-:-:S04]  /*2630*/  IMAD.MOV.U32 R3, RZ, RZ, 0x0 ;  /* 0x00000000ff037424 */ /* 0x000fc800078e00ff */
[----:B------:R-:W-:Y:S05]  /*2640*/  RET.REL.NODEC R2 `(gluon_tcgen05) ;  /* 0xffffffd8026c7950 */ /* 0x000fea0003c3ffff */
.L_x_71:
[----:B------:R-:W-:-:S00]  /*2650*/  BRA `(.L_x_71) ;  /* 0xfffffffc00fc7947 */ /* 0x000fc0000383ffff */
[----:B------:R-:W-:-:S00]  /*2660*/  NOP ;  /* 0x0000000000007918 */ /* 0x000fc00000000000 */
        /* <DEDUP_REMOVED lines=9> */
.L_x_74:


//--------------------- .nv.shared.gluon_tcgen05  --------------------------
	.section	.nv.shared.gluon_tcgen05,"aw",@nobits
	.sectionflags	@""
	.align	16
	.zero		1024


//--------------------- .nv.shared.reserved.0     --------------------------
	.section	.nv.shared.reserved.0,"aw",@nobits
	.align	8
	.weak		__nv_reservedSMEM_offset_0_alias
	.size		__nv_reservedSMEM_offset_0_alias, 0, 64
	.other		__nv_reservedSMEM_offset_0_alias,@"STO_CUDA_RESERVED_SHARED STV_DEFAULT"
__nv_reservedSMEM_offset_0_alias:
	.zero		0
.nv.shared.reserved.0:
	.zero		64
	.weak		__nv_reservedSMEM_allocation_phase
	.type		__nv_reservedSMEM_allocation_phase,@object
	.size		__nv_reservedSMEM_allocation_phase,(.L_0 - __nv_reservedSMEM_allocation_phase)
__nv_reservedSMEM_allocation_phase:
	.zero		1
.L_0:
	.zero		7
	.weak		__nv_reservedSMEM_devtool_atexit_pc
	.type		__nv_reservedSMEM_devtool_atexit_pc,@object
	.size		__nv_reservedSMEM_devtool_atexit_pc,(__nv_reservedSMEM_allocation_mask - __nv_reservedSMEM_devtool_atexit_pc)
__nv_reservedSMEM_devtool_atexit_pc:
	.zero		8
	.weak		__nv_reservedSMEM_allocation_mask
	.type		__nv_reservedSMEM_allocation_mask,@object
	.size		__nv_reservedSMEM_allocation_mask,(.L_2 - __nv_reservedSMEM_allocation_mask)
__nv_reservedSMEM_allocation_mask:
	.zero		4
.L_2:


//--------------------- .nv.constant0.gluon_tcgen05 --------------------------
	.section	.nv.constant0.gluon_tcgen05,"a",@progbits
	.sectionflags	@""
	.align	4
.nv.constant0.gluon_tcgen05:
	.zero		976


//--------------------- SYMBOLS --------------------------

	.type		.nv.reservedSmem.offset0,@object
	.size		.nv.reservedSmem.offset0,0x4
	.type		.nv.reservedSmem.cap,@object
	.size		.nv.reservedSmem.cap,0x4
